//
// Generated by NVIDIA NVVM Compiler
//
// Compiler Build ID: CL-36424714
// Cuda compilation tools, release 13.0, V13.0.88
// Based on NVVM 20.0.0
//

.version 9.0
.target sm_100
.address_size 64

	// .globl	_Z23derivativeFourierKernelP7double2
.func  (.param .align 16 .b8 func_retval0[16]) __internal_trig_reduction_slowpathd
(
	.param .b64 __internal_trig_reduction_slowpathd_param_0
)
;
.global .align 8 .b8 __cudart_i2opi_d[144] = {8, 93, 141, 31, 177, 95, 251, 107, 234, 146, 82, 138, 247, 57, 7, 61, 123, 241, 229, 235, 199, 186, 39, 117, 45, 234, 95, 158, 102, 63, 70, 79, 183, 9, 203, 39, 207, 126, 54, 109, 31, 109, 10, 90, 139, 17, 47, 239, 15, 152, 5, 222, 255, 151, 248, 31, 59, 40, 249, 189, 139, 95, 132, 156, 244, 57, 83, 131, 57, 214, 145, 57, 65, 126, 95, 180, 38, 112, 156, 233, 132, 68, 187, 46, 245, 53, 130, 232, 62, 167, 41, 177, 28, 235, 29, 254, 28, 146, 209, 9, 234, 46, 73, 6, 224, 210, 77, 66, 58, 110, 36, 183, 97, 197, 187, 222, 171, 99, 81, 254, 65, 144, 67, 60, 153, 149, 98, 219, 192, 221, 52, 245, 209, 87, 39, 252, 41, 21, 68, 78, 110, 131, 249, 162};
.global .align 16 .b8 __cudart_sin_cos_coeffs[128] = {70, 210, 176, 44, 241, 229, 90, 190, 146, 227, 172, 105, 227, 29, 199, 62, 161, 98, 219, 25, 160, 1, 42, 191, 24, 8, 17, 17, 17, 17, 129, 63, 84, 85, 85, 85, 85, 85, 197, 191, 0, 0, 0, 0, 0, 0, 0, 0, 0, 0, 0, 0, 0, 0, 0, 0, 100, 129, 253, 32, 131, 255, 168, 189, 40, 133, 239, 193, 167, 238, 33, 62, 217, 230, 6, 142, 79, 126, 146, 190, 233, 188, 221, 25, 160, 1, 250, 62, 71, 93, 193, 22, 108, 193, 86, 191, 81, 85, 85, 85, 85, 85, 165, 63, 0, 0, 0, 0, 0, 0, 224, 191, 0, 0, 0, 0, 0, 0, 240, 63};

.visible .entry _Z23derivativeFourierKernelP7double2(
	.param .u64 .ptr .align 1 _Z23derivativeFourierKernelP7double2_param_0
)
{
	.reg .pred 	%p<4>;
	.reg .b32 	%r<6>;
	.reg .b64 	%rd<5>;
	.reg .b64 	%fd<24>;

	ld.param.u64 	%rd1, [_Z23derivativeFourierKernelP7double2_param_0];
	mov.u32 	%r2, %ctaid.x;
	mov.u32 	%r3, %ntid.x;
	mov.u32 	%r4, %tid.x;
	mad.lo.s32 	%r1, %r2, %r3, %r4;
	setp.gt.s32 	%p1, %r1, 32767;
	mov.f64 	%fd22, 0d0000000000000000;
	@%p1 bra 	$L__BB0_2;
	cvt.rn.f64.s32 	%fd13, %r1;
	mul.f64 	%fd14, %fd13, 0d401921FB54442D18;
	div.rn.f64 	%fd23, %fd14, 0d4069000000000000;
	bra.uni 	$L__BB0_4;
$L__BB0_2:
	setp.eq.s32 	%p2, %r1, 32768;
	mov.f64 	%fd23, 0d0000000000000000;
	@%p2 bra 	$L__BB0_4;
	add.s32 	%r5, %r1, -65536;
	cvt.rn.f64.s32 	%fd11, %r5;
	mul.f64 	%fd12, %fd11, 0d401921FB54442D18;
	div.rn.f64 	%fd23, %fd12, 0d4069000000000000;
$L__BB0_4:
	bar.sync 	0;
	setp.gt.s32 	%p3, %r1, 65535;
	@%p3 bra 	$L__BB0_6;
	cvta.to.global.u64 	%rd2, %rd1;
	mul.wide.s32 	%rd3, %r1, 16;
	add.s64 	%rd4, %rd2, %rd3;
	ld.global.v2.f64 	{%fd15, %fd16}, [%rd4];
	mul.f64 	%fd17, %fd22, %fd15;
	mul.f64 	%fd18, %fd23, %fd16;
	sub.f64 	%fd19, %fd17, %fd18;
	mul.f64 	%fd20, %fd22, %fd16;
	fma.rn.f64 	%fd21, %fd23, %fd15, %fd20;
	st.global.v2.f64 	[%rd4], {%fd19, %fd21};
$L__BB0_6:
	ret;

}
	// .globl	_Z26derivative2ndFourierKernelP7double2
.visible .entry _Z26derivative2ndFourierKernelP7double2(
	.param .u64 .ptr .align 1 _Z26derivative2ndFourierKernelP7double2_param_0
)
{
	.reg .pred 	%p<4>;
	.reg .b32 	%r<6>;
	.reg .b64 	%rd<5>;
	.reg .b64 	%fd<29>;

	ld.param.u64 	%rd1, [_Z26derivative2ndFourierKernelP7double2_param_0];
	mov.u32 	%r2, %ctaid.x;
	mov.u32 	%r3, %ntid.x;
	mov.u32 	%r4, %tid.x;
	mad.lo.s32 	%r1, %r2, %r3, %r4;
	setp.gt.s32 	%p1, %r1, 32767;
	mov.f64 	%fd27, 0d0000000000000000;
	@%p1 bra 	$L__BB1_2;
	cvt.rn.f64.s32 	%fd13, %r1;
	mul.f64 	%fd14, %fd13, 0d401921FB54442D18;
	div.rn.f64 	%fd28, %fd14, 0d4069000000000000;
	bra.uni 	$L__BB1_4;
$L__BB1_2:
	setp.eq.s32 	%p2, %r1, 32768;
	mov.f64 	%fd28, 0d0000000000000000;
	@%p2 bra 	$L__BB1_4;
	add.s32 	%r5, %r1, -65536;
	cvt.rn.f64.s32 	%fd11, %r5;
	mul.f64 	%fd12, %fd11, 0d401921FB54442D18;
	div.rn.f64 	%fd28, %fd12, 0d4069000000000000;
$L__BB1_4:
	bar.sync 	0;
	setp.gt.s32 	%p3, %r1, 65535;
	@%p3 bra 	$L__BB1_6;
	mul.f64 	%fd15, %fd27, %fd27;
	mul.f64 	%fd16, %fd28, %fd28;
	sub.f64 	%fd17, %fd15, %fd16;
	mul.f64 	%fd18, %fd27, %fd28;
	fma.rn.f64 	%fd19, %fd27, %fd28, %fd18;
	cvta.to.global.u64 	%rd2, %rd1;
	mul.wide.s32 	%rd3, %r1, 16;
	add.s64 	%rd4, %rd2, %rd3;
	ld.global.v2.f64 	{%fd20, %fd21}, [%rd4];
	mul.f64 	%fd22, %fd17, %fd20;
	mul.f64 	%fd23, %fd19, %fd21;
	sub.f64 	%fd24, %fd22, %fd23;
	mul.f64 	%fd25, %fd17, %fd21;
	fma.rn.f64 	%fd26, %fd19, %fd20, %fd25;
	st.global.v2.f64 	[%rd4], {%fd24, %fd26};
$L__BB1_6:
	ret;

}
	// .globl	_Z8pulseBinP7double2
.visible .entry _Z8pulseBinP7double2(
	.param .u64 .ptr .align 1 _Z8pulseBinP7double2_param_0
)
{
	.reg .pred 	%p<2>;
	.reg .b32 	%r<6>;
	.reg .b64 	%rd<5>;
	.reg .b64 	%fd<3>;

	ld.param.u64 	%rd1, [_Z8pulseBinP7double2_param_0];
	mov.u32 	%r2, %ctaid.x;
	mov.u32 	%r3, %ntid.x;
	mov.u32 	%r4, %tid.x;
	mad.lo.s32 	%r1, %r2, %r3, %r4;
	add.s32 	%r5, %r1, -24577;
	setp.gt.u32 	%p1, %r5, 16382;
	@%p1 bra 	$L__BB2_2;
	cvta.to.global.u64 	%rd2, %rd1;
	mul.wide.u32 	%rd3, %r1, 16;
	add.s64 	%rd4, %rd2, %rd3;
	mov.f64 	%fd1, 0d0000000000000000;
	mov.f64 	%fd2, 0d3FF0000000000000;
	st.global.v2.f64 	[%rd4], {%fd2, %fd1};
$L__BB2_2:
	ret;

}
	// .globl	_Z8pulseSinP7double2
.visible .entry _Z8pulseSinP7double2(
	.param .u64 .ptr .align 1 _Z8pulseSinP7double2_param_0
)
{
	.reg .pred 	%p<5>;
	.reg .b32 	%r<14>;
	.reg .b64 	%rd<9>;
	.reg .b64 	%fd<35>;

	ld.param.u64 	%rd1, [_Z8pulseSinP7double2_param_0];
	mov.u32 	%r5, %ctaid.x;
	mov.u32 	%r6, %ntid.x;
	mov.u32 	%r7, %tid.x;
	mad.lo.s32 	%r1, %r5, %r6, %r7;
	cvt.rn.f64.s32 	%fd7, %r1;
	fma.rn.f64 	%fd1, %fd7, 0d3F69001900190019, 0dC059000000000000;
	abs.f64 	%fd2, %fd1;
	setp.neu.f64 	%p1, %fd2, 0d7FF0000000000000;
	@%p1 bra 	$L__BB3_2;
	mov.f64 	%fd13, 0d0000000000000000;
	mul.rn.f64 	%fd34, %fd1, %fd13;
	mov.b32 	%r13, 0;
	bra.uni 	$L__BB3_4;
$L__BB3_2:
	mul.f64 	%fd8, %fd1, 0d3FE45F306DC9C883;
	cvt.rni.s32.f64 	%r13, %fd8;
	cvt.rn.f64.s32 	%fd9, %r13;
	fma.rn.f64 	%fd10, %fd9, 0dBFF921FB54442D18, %fd1;
	fma.rn.f64 	%fd11, %fd9, 0dBC91A62633145C00, %fd10;
	fma.rn.f64 	%fd34, %fd9, 0dB97B839A252049C0, %fd11;
	setp.ltu.f64 	%p2, %fd2, 0d41E0000000000000;
	@%p2 bra 	$L__BB3_4;
	{ // callseq 0, 0
	.param .b64 param0;
	st.param.f64 	[param0], %fd1;
	.param .align 16 .b8 retval0[16];
	call.uni (retval0), 
	__internal_trig_reduction_slowpathd, 
	(
	param0
	);
	ld.param.f64 	%fd34, [retval0];
	ld.param.b32 	%r13, [retval0+8];
	} // callseq 0
$L__BB3_4:
	cvta.to.global.u64 	%rd2, %rd1;
	shl.b32 	%r10, %r13, 6;
	cvt.u64.u32 	%rd3, %r10;
	and.b64  	%rd4, %rd3, 64;
	mov.u64 	%rd5, __cudart_sin_cos_coeffs;
	add.s64 	%rd6, %rd5, %rd4;
	mul.rn.f64 	%fd14, %fd34, %fd34;
	and.b32  	%r11, %r13, 1;
	setp.eq.b32 	%p3, %r11, 1;
	selp.f64 	%fd15, 0dBDA8FF8320FD8164, 0d3DE5DB65F9785EBA, %p3;
	ld.global.nc.v2.f64 	{%fd16, %fd17}, [%rd6];
	fma.rn.f64 	%fd18, %fd15, %fd14, %fd16;
	fma.rn.f64 	%fd19, %fd18, %fd14, %fd17;
	ld.global.nc.v2.f64 	{%fd20, %fd21}, [%rd6+16];
	fma.rn.f64 	%fd22, %fd19, %fd14, %fd20;
	fma.rn.f64 	%fd23, %fd22, %fd14, %fd21;
	ld.global.nc.v2.f64 	{%fd24, %fd25}, [%rd6+32];
	fma.rn.f64 	%fd26, %fd23, %fd14, %fd24;
	fma.rn.f64 	%fd27, %fd26, %fd14, %fd25;
	fma.rn.f64 	%fd28, %fd27, %fd34, %fd34;
	fma.rn.f64 	%fd29, %fd27, %fd14, 0d3FF0000000000000;
	selp.f64 	%fd30, %fd29, %fd28, %p3;
	and.b32  	%r12, %r13, 2;
	setp.eq.s32 	%p4, %r12, 0;
	mov.f64 	%fd31, 0d0000000000000000;
	sub.f64 	%fd32, %fd31, %fd30;
	selp.f64 	%fd33, %fd30, %fd32, %p4;
	mul.wide.s32 	%rd7, %r1, 16;
	add.s64 	%rd8, %rd2, %rd7;
	st.global.v2.f64 	[%rd8], {%fd33, %fd31};
	ret;

}
	// .globl	_Z7pulseXXP7double2
.visible .entry _Z7pulseXXP7double2(
	.param .u64 .ptr .align 1 _Z7pulseXXP7double2_param_0
)
{
	.reg .b32 	%r<5>;
	.reg .b64 	%rd<5>;
	.reg .b64 	%fd<5>;

	ld.param.u64 	%rd1, [_Z7pulseXXP7double2_param_0];
	cvta.to.global.u64 	%rd2, %rd1;
	mov.u32 	%r1, %ctaid.x;
	mov.u32 	%r2, %ntid.x;
	mov.u32 	%r3, %tid.x;
	mad.lo.s32 	%r4, %r1, %r2, %r3;
	cvt.rn.f64.s32 	%fd1, %r4;
	fma.rn.f64 	%fd2, %fd1, 0d3F69001900190019, 0dC059000000000000;
	mul.f64 	%fd3, %fd2, %fd2;
	mul.wide.s32 	%rd3, %r4, 16;
	add.s64 	%rd4, %rd2, %rd3;
	mov.f64 	%fd4, 0d0000000000000000;
	st.global.v2.f64 	[%rd4], {%fd3, %fd4};
	ret;

}
	// .globl	_Z10pulseGaussP7double2
.visible .entry _Z10pulseGaussP7double2(
	.param .u64 .ptr .align 1 _Z10pulseGaussP7double2_param_0
)
{
	.reg .pred 	%p<5>;
	.reg .b32 	%r<20>;
	.reg .b32 	%f<3>;
	.reg .b64 	%rd<5>;
	.reg .b64 	%fd<31>;

	ld.param.u64 	%rd1, [_Z10pulseGaussP7double2_param_0];
	mov.u32 	%r5, %ctaid.x;
	mov.u32 	%r6, %ntid.x;
	mov.u32 	%r7, %tid.x;
	mad.lo.s32 	%r1, %r5, %r6, %r7;
	setp.gt.s32 	%p1, %r1, 65535;
	@%p1 bra 	$L__BB5_5;
	cvt.rn.f64.s32 	%fd6, %r1;
	fma.rn.f64 	%fd7, %fd6, 0d3F69001900190019, 0dC059000000000000;
	mul.f64 	%fd8, %fd7, %fd7;
	mul.f64 	%fd1, %fd8, 0dBFB0000000000000;
	fma.rn.f64 	%fd9, %fd1, 0d3FF71547652B82FE, 0d4338000000000000;
	{
	.reg .b32 %temp; 
	mov.b64 	{%r2, %temp}, %fd9;
	}
	mov.f64 	%fd10, 0dC338000000000000;
	add.rn.f64 	%fd11, %fd9, %fd10;
	fma.rn.f64 	%fd12, %fd11, 0dBFE62E42FEFA39EF, %fd1;
	fma.rn.f64 	%fd13, %fd11, 0dBC7ABC9E3B39803F, %fd12;
	fma.rn.f64 	%fd14, %fd13, 0d3E5ADE1569CE2BDF, 0d3E928AF3FCA213EA;
	fma.rn.f64 	%fd15, %fd14, %fd13, 0d3EC71DEE62401315;
	fma.rn.f64 	%fd16, %fd15, %fd13, 0d3EFA01997C89EB71;
	fma.rn.f64 	%fd17, %fd16, %fd13, 0d3F2A01A014761F65;
	fma.rn.f64 	%fd18, %fd17, %fd13, 0d3F56C16C1852B7AF;
	fma.rn.f64 	%fd19, %fd18, %fd13, 0d3F81111111122322;
	fma.rn.f64 	%fd20, %fd19, %fd13, 0d3FA55555555502A1;
	fma.rn.f64 	%fd21, %fd20, %fd13, 0d3FC5555555555511;
	fma.rn.f64 	%fd22, %fd21, %fd13, 0d3FE000000000000B;
	fma.rn.f64 	%fd23, %fd22, %fd13, 0d3FF0000000000000;
	fma.rn.f64 	%fd24, %fd23, %fd13, 0d3FF0000000000000;
	{
	.reg .b32 %temp; 
	mov.b64 	{%r3, %temp}, %fd24;
	}
	{
	.reg .b32 %temp; 
	mov.b64 	{%temp, %r4}, %fd24;
	}
	shl.b32 	%r8, %r2, 20;
	add.s32 	%r9, %r8, %r4;
	mov.b64 	%fd30, {%r3, %r9};
	{
	.reg .b32 %temp; 
	mov.b64 	{%temp, %r10}, %fd1;
	}
	mov.b32 	%f2, %r10;
	abs.f32 	%f1, %f2;
	setp.lt.f32 	%p2, %f1, 0f4086232B;
	@%p2 bra 	$L__BB5_4;
	setp.lt.f64 	%p3, %fd1, 0d0000000000000000;
	add.f64 	%fd25, %fd1, 0d7FF0000000000000;
	selp.f64 	%fd30, 0d0000000000000000, %fd25, %p3;
	setp.geu.f32 	%p4, %f1, 0f40874800;
	@%p4 bra 	$L__BB5_4;
	shr.u32 	%r11, %r2, 31;
	add.s32 	%r12, %r2, %r11;
	shr.s32 	%r13, %r12, 1;
	shl.b32 	%r14, %r13, 20;
	add.s32 	%r15, %r4, %r14;
	mov.b64 	%fd26, {%r3, %r15};
	sub.s32 	%r16, %r2, %r13;
	shl.b32 	%r17, %r16, 20;
	add.s32 	%r18, %r17, 1072693248;
	mov.b32 	%r19, 0;
	mov.b64 	%fd27, {%r19, %r18};
	mul.f64 	%fd30, %fd27, %fd26;
$L__BB5_4:
	add.f64 	%fd28, %fd30, %fd30;
	cvta.to.global.u64 	%rd2, %rd1;
	mul.wide.s32 	%rd3, %r1, 16;
	add.s64 	%rd4, %rd2, %rd3;
	mov.f64 	%fd29, 0d0000000000000000;
	st.global.v2.f64 	[%rd4], {%fd28, %fd29};
$L__BB5_5:
	ret;

}
	// .globl	_Z7NormFFTP7double2
.visible .entry _Z7NormFFTP7double2(
	.param .u64 .ptr .align 1 _Z7NormFFTP7double2_param_0
)
{
	.reg .b32 	%r<5>;
	.reg .b64 	%rd<5>;
	.reg .b64 	%fd<8>;

	ld.param.u64 	%rd1, [_Z7NormFFTP7double2_param_0];
	cvta.to.global.u64 	%rd2, %rd1;
	mov.u32 	%r1, %ctaid.x;
	mov.u32 	%r2, %ntid.x;
	mov.u32 	%r3, %tid.x;
	mad.lo.s32 	%r4, %r1, %r2, %r3;
	mul.wide.s32 	%rd3, %r4, 16;
	add.s64 	%rd4, %rd2, %rd3;
	ld.global.v2.f64 	{%fd1, %fd2}, [%rd4];
	mul.f64 	%fd3, %fd1, 0d3EF0000000000000;
	mul.f64 	%fd4, %fd2, 0d3EF0000000000000;
	fma.rn.f64 	%fd5, %fd4, 0d0000000000000000, %fd3;
	mul.f64 	%fd6, %fd3, 0d0000000000000000;
	sub.f64 	%fd7, %fd4, %fd6;
	st.global.v2.f64 	[%rd4], {%fd5, %fd7};
	ret;

}
	// .globl	_Z11boundKernelP7double2
.visible .entry _Z11boundKernelP7double2(
	.param .u64 .ptr .align 1 _Z11boundKernelP7double2_param_0
)
{
	.reg .b32 	%r<3>;
	.reg .b64 	%rd<5>;
	.reg .b64 	%fd<2>;

	ld.param.u64 	%rd1, [_Z11boundKernelP7double2_param_0];
	cvta.to.global.u64 	%rd2, %rd1;
	mov.u32 	%r1, %tid.x;
	mul.lo.s32 	%r2, %r1, 65535;
	mul.wide.u32 	%rd3, %r2, 16;
	add.s64 	%rd4, %rd2, %rd3;
	mov.f64 	%fd1, 0d0000000000000000;
	st.global.v2.f64 	[%rd4], {%fd1, %fd1};
	ret;

}
	// .globl	_Z14boundabsKernelP7double2
.visible .entry _Z14boundabsKernelP7double2(
	.param .u64 .ptr .align 1 _Z14boundabsKernelP7double2_param_0
)
{
	.reg .b32 	%r<6>;
	.reg .b64 	%rd<7>;
	.reg .b64 	%fd<17>;

	ld.param.u64 	%rd1, [_Z14boundabsKernelP7double2_param_0];
	cvta.to.global.u64 	%rd2, %rd1;
	mov.u32 	%r1, %ctaid.x;
	mov.u32 	%r2, %ntid.x;
	mov.u32 	%r3, %tid.x;
	mad.lo.s32 	%r4, %r1, %r2, %r3;
	mul.wide.s32 	%rd3, %r4, 16;
	add.s64 	%rd4, %rd2, %rd3;
	ld.global.v2.f64 	{%fd1, %fd2}, [%rd4];
	cvt.rn.f64.s32 	%fd3, %r4;
	div.rn.f64 	%fd4, %fd3, 0d4059000000000000;
	mul.f64 	%fd5, %fd4, %fd1;
	mul.f64 	%fd6, %fd2, 0d0000000000000000;
	sub.f64 	%fd7, %fd5, %fd6;
	mul.f64 	%fd8, %fd4, %fd2;
	fma.rn.f64 	%fd9, %fd1, 0d0000000000000000, %fd8;
	st.global.v2.f64 	[%rd4], {%fd7, %fd9};
	sub.s32 	%r5, 65535, %r4;
	mul.wide.s32 	%rd5, %r5, 16;
	add.s64 	%rd6, %rd2, %rd5;
	ld.global.v2.f64 	{%fd10, %fd11}, [%rd6];
	mul.f64 	%fd12, %fd4, %fd10;
	mul.f64 	%fd13, %fd11, 0d0000000000000000;
	sub.f64 	%fd14, %fd12, %fd13;
	mul.f64 	%fd15, %fd4, %fd11;
	fma.rn.f64 	%fd16, %fd10, 0d0000000000000000, %fd15;
	st.global.v2.f64 	[%rd6], {%fd14, %fd16};
	ret;

}
	// .globl	_Z15evaluateFKernelP7double2S0_S0_
.visible .entry _Z15evaluateFKernelP7double2S0_S0_(
	.param .u64 .ptr .align 1 _Z15evaluateFKernelP7double2S0_S0__param_0,
	.param .u64 .ptr .align 1 _Z15evaluateFKernelP7double2S0_S0__param_1,
	.param .u64 .ptr .align 1 _Z15evaluateFKernelP7double2S0_S0__param_2
)
{
	.reg .pred 	%p<2>;
	.reg .b32 	%r<5>;
	.reg .b64 	%rd<11>;
	.reg .b64 	%fd<24>;

	ld.param.u64 	%rd1, [_Z15evaluateFKernelP7double2S0_S0__param_0];
	ld.param.u64 	%rd2, [_Z15evaluateFKernelP7double2S0_S0__param_1];
	ld.param.u64 	%rd3, [_Z15evaluateFKernelP7double2S0_S0__param_2];
	mov.u32 	%r2, %ctaid.x;
	mov.u32 	%r3, %ntid.x;
	mov.u32 	%r4, %tid.x;
	mad.lo.s32 	%r1, %r2, %r3, %r4;
	setp.gt.s32 	%p1, %r1, 65535;
	@%p1 bra 	$L__BB9_2;
	cvta.to.global.u64 	%rd4, %rd2;
	cvta.to.global.u64 	%rd5, %rd1;
	cvta.to.global.u64 	%rd6, %rd3;
	mul.wide.s32 	%rd7, %r1, 16;
	add.s64 	%rd8, %rd4, %rd7;
	ld.global.v2.f64 	{%fd1, %fd2}, [%rd8];
	mul.f64 	%fd3, %fd1, 0d3FE0000000000000;
	mul.f64 	%fd4, %fd2, 0d3FE0000000000000;
	fma.rn.f64 	%fd5, %fd4, 0d0000000000000000, %fd3;
	mul.f64 	%fd6, %fd3, 0d0000000000000000;
	sub.f64 	%fd7, %fd4, %fd6;
	add.s64 	%rd9, %rd5, %rd7;
	ld.global.v2.f64 	{%fd8, %fd9}, [%rd9];
	mul.f64 	%fd10, %fd9, %fd9;
	fma.rn.f64 	%fd11, %fd8, %fd8, %fd10;
	mul.f64 	%fd12, %fd8, %fd9;
	sub.f64 	%fd13, %fd12, %fd12;
	mul.f64 	%fd14, %fd8, %fd11;
	mul.f64 	%fd15, %fd9, %fd13;
	sub.f64 	%fd16, %fd14, %fd15;
	mul.f64 	%fd17, %fd9, %fd11;
	fma.rn.f64 	%fd18, %fd8, %fd13, %fd17;
	add.f64 	%fd19, %fd5, %fd16;
	add.f64 	%fd20, %fd7, %fd18;
	mul.f64 	%fd21, %fd19, 0d0000000000000000;
	sub.f64 	%fd22, %fd21, %fd20;
	fma.rn.f64 	%fd23, %fd20, 0d0000000000000000, %fd19;
	add.s64 	%rd10, %rd6, %rd7;
	st.global.v2.f64 	[%rd10], {%fd22, %fd23};
$L__BB9_2:
	ret;

}
	// .globl	_Z15incrementKernelP7double2S0_
.visible .entry _Z15incrementKernelP7double2S0_(
	.param .u64 .ptr .align 1 _Z15incrementKernelP7double2S0__param_0,
	.param .u64 .ptr .align 1 _Z15incrementKernelP7double2S0__param_1
)
{
	.reg .pred 	%p<2>;
	.reg .b32 	%r<5>;
	.reg .b64 	%rd<8>;
	.reg .b64 	%fd<7>;

	ld.param.u64 	%rd1, [_Z15incrementKernelP7double2S0__param_0];
	ld.param.u64 	%rd2, [_Z15incrementKernelP7double2S0__param_1];
	mov.u32 	%r2, %ctaid.x;
	mov.u32 	%r3, %ntid.x;
	mov.u32 	%r4, %tid.x;
	mad.lo.s32 	%r1, %r2, %r3, %r4;
	setp.gt.s32 	%p1, %r1, 65535;
	@%p1 bra 	$L__BB10_2;
	cvta.to.global.u64 	%rd3, %rd1;
	cvta.to.global.u64 	%rd4, %rd2;
	mul.wide.s32 	%rd5, %r1, 16;
	add.s64 	%rd6, %rd3, %rd5;
	ld.global.v2.f64 	{%fd1, %fd2}, [%rd6];
	add.s64 	%rd7, %rd4, %rd5;
	ld.global.v2.f64 	{%fd3, %fd4}, [%rd7];
	add.f64 	%fd5, %fd1, %fd3;
	add.f64 	%fd6, %fd2, %fd4;
	st.global.v2.f64 	[%rd6], {%fd5, %fd6};
$L__BB10_2:
	ret;

}
	// .globl	_Z19incrementMul1KernelP7double2S0_S_
.visible .entry _Z19incrementMul1KernelP7double2S0_S_(
	.param .u64 .ptr .align 1 _Z19incrementMul1KernelP7double2S0_S__param_0,
	.param .u64 .ptr .align 1 _Z19incrementMul1KernelP7double2S0_S__param_1,
	.param .align 16 .b8 _Z19incrementMul1KernelP7double2S0_S__param_2[16]
)
{
	.reg .pred 	%p<2>;
	.reg .b32 	%r<5>;
	.reg .b64 	%rd<8>;
	.reg .b64 	%fd<14>;

	ld.param.u64 	%rd1, [_Z19incrementMul1KernelP7double2S0_S__param_0];
	ld.param.u64 	%rd2, [_Z19incrementMul1KernelP7double2S0_S__param_1];
	ld.param.v2.f64 	{%fd1, %fd2}, [_Z19incrementMul1KernelP7double2S0_S__param_2];
	mov.u32 	%r2, %ctaid.x;
	mov.u32 	%r3, %ntid.x;
	mov.u32 	%r4, %tid.x;
	mad.lo.s32 	%r1, %r2, %r3, %r4;
	setp.gt.s32 	%p1, %r1, 65535;
	@%p1 bra 	$L__BB11_2;
	cvta.to.global.u64 	%rd3, %rd1;
	cvta.to.global.u64 	%rd4, %rd2;
	mul.wide.s32 	%rd5, %r1, 16;
	add.s64 	%rd6, %rd3, %rd5;
	ld.global.v2.f64 	{%fd3, %fd4}, [%rd6];
	add.s64 	%rd7, %rd4, %rd5;
	ld.global.v2.f64 	{%fd5, %fd6}, [%rd7];
	mul.f64 	%fd7, %fd1, %fd5;
	mul.f64 	%fd8, %fd2, %fd6;
	sub.f64 	%fd9, %fd7, %fd8;
	mul.f64 	%fd10, %fd1, %fd6;
	fma.rn.f64 	%fd11, %fd2, %fd5, %fd10;
	add.f64 	%fd12, %fd3, %fd9;
	add.f64 	%fd13, %fd4, %fd11;
	st.global.v2.f64 	[%rd6], {%fd12, %fd13};
$L__BB11_2:
	ret;

}
	// .globl	_Z19incrementMul0KernelP7double2S0_S_
.visible .entry _Z19incrementMul0KernelP7double2S0_S_(
	.param .u64 .ptr .align 1 _Z19incrementMul0KernelP7double2S0_S__param_0,
	.param .u64 .ptr .align 1 _Z19incrementMul0KernelP7double2S0_S__param_1,
	.param .align 16 .b8 _Z19incrementMul0KernelP7double2S0_S__param_2[16]
)
{
	.reg .pred 	%p<2>;
	.reg .b32 	%r<5>;
	.reg .b64 	%rd<8>;
	.reg .b64 	%fd<14>;

	ld.param.u64 	%rd1, [_Z19incrementMul0KernelP7double2S0_S__param_0];
	ld.param.u64 	%rd2, [_Z19incrementMul0KernelP7double2S0_S__param_1];
	ld.param.v2.f64 	{%fd1, %fd2}, [_Z19incrementMul0KernelP7double2S0_S__param_2];
	mov.u32 	%r2, %ctaid.x;
	mov.u32 	%r3, %ntid.x;
	mov.u32 	%r4, %tid.x;
	mad.lo.s32 	%r1, %r2, %r3, %r4;
	setp.gt.s32 	%p1, %r1, 65535;
	@%p1 bra 	$L__BB12_2;
	cvta.to.global.u64 	%rd3, %rd1;
	cvta.to.global.u64 	%rd4, %rd2;
	mul.wide.s32 	%rd5, %r1, 16;
	add.s64 	%rd6, %rd3, %rd5;
	ld.global.v2.f64 	{%fd3, %fd4}, [%rd6];
	mul.f64 	%fd5, %fd1, %fd3;
	mul.f64 	%fd6, %fd2, %fd4;
	sub.f64 	%fd7, %fd5, %fd6;
	mul.f64 	%fd8, %fd1, %fd4;
	fma.rn.f64 	%fd9, %fd2, %fd3, %fd8;
	add.s64 	%rd7, %rd4, %rd5;
	ld.global.v2.f64 	{%fd10, %fd11}, [%rd7];
	add.f64 	%fd12, %fd10, %fd7;
	add.f64 	%fd13, %fd9, %fd11;
	st.global.v2.f64 	[%rd6], {%fd12, %fd13};
$L__BB12_2:
	ret;

}
	// .globl	_Z20incrementMul01KernelP7double2S0_S_S_
.visible .entry _Z20incrementMul01KernelP7double2S0_S_S_(
	.param .u64 .ptr .align 1 _Z20incrementMul01KernelP7double2S0_S_S__param_0,
	.param .u64 .ptr .align 1 _Z20incrementMul01KernelP7double2S0_S_S__param_1,
	.param .align 16 .b8 _Z20incrementMul01KernelP7double2S0_S_S__param_2[16],
	.param .align 16 .b8 _Z20incrementMul01KernelP7double2S0_S_S__param_3[16]
)
{
	.reg .pred 	%p<2>;
	.reg .b32 	%r<5>;
	.reg .b64 	%rd<8>;
	.reg .b64 	%fd<21>;

	ld.param.u64 	%rd1, [_Z20incrementMul01KernelP7double2S0_S_S__param_0];
	ld.param.u64 	%rd2, [_Z20incrementMul01KernelP7double2S0_S_S__param_1];
	ld.param.v2.f64 	{%fd1, %fd2}, [_Z20incrementMul01KernelP7double2S0_S_S__param_2];
	ld.param.v2.f64 	{%fd3, %fd4}, [_Z20incrementMul01KernelP7double2S0_S_S__param_3];
	mov.u32 	%r2, %ctaid.x;
	mov.u32 	%r3, %ntid.x;
	mov.u32 	%r4, %tid.x;
	mad.lo.s32 	%r1, %r2, %r3, %r4;
	setp.gt.s32 	%p1, %r1, 65535;
	@%p1 bra 	$L__BB13_2;
	cvta.to.global.u64 	%rd3, %rd1;
	cvta.to.global.u64 	%rd4, %rd2;
	mul.wide.s32 	%rd5, %r1, 16;
	add.s64 	%rd6, %rd3, %rd5;
	ld.global.v2.f64 	{%fd5, %fd6}, [%rd6];
	mul.f64 	%fd7, %fd1, %fd5;
	mul.f64 	%fd8, %fd2, %fd6;
	sub.f64 	%fd9, %fd7, %fd8;
	mul.f64 	%fd10, %fd1, %fd6;
	fma.rn.f64 	%fd11, %fd2, %fd5, %fd10;
	add.s64 	%rd7, %rd4, %rd5;
	ld.global.v2.f64 	{%fd12, %fd13}, [%rd7];
	mul.f64 	%fd14, %fd3, %fd12;
	mul.f64 	%fd15, %fd4, %fd13;
	sub.f64 	%fd16, %fd14, %fd15;
	mul.f64 	%fd17, %fd3, %fd13;
	fma.rn.f64 	%fd18, %fd4, %fd12, %fd17;
	add.f64 	%fd19, %fd9, %fd16;
	add.f64 	%fd20, %fd11, %fd18;
	st.global.v2.f64 	[%rd6], {%fd19, %fd20};
$L__BB13_2:
	ret;

}
	// .globl	_Z10fillKernelP7double2S0_
.visible .entry _Z10fillKernelP7double2S0_(
	.param .u64 .ptr .align 1 _Z10fillKernelP7double2S0__param_0,
	.param .u64 .ptr .align 1 _Z10fillKernelP7double2S0__param_1
)
{
	.reg .pred 	%p<2>;
	.reg .b32 	%r<5>;
	.reg .b64 	%rd<8>;
	.reg .b64 	%fd<3>;

	ld.param.u64 	%rd1, [_Z10fillKernelP7double2S0__param_0];
	ld.param.u64 	%rd2, [_Z10fillKernelP7double2S0__param_1];
	mov.u32 	%r2, %ctaid.x;
	mov.u32 	%r3, %ntid.x;
	mov.u32 	%r4, %tid.x;
	mad.lo.s32 	%r1, %r2, %r3, %r4;
	setp.gt.s32 	%p1, %r1, 65535;
	@%p1 bra 	$L__BB14_2;
	cvta.to.global.u64 	%rd3, %rd2;
	cvta.to.global.u64 	%rd4, %rd1;
	mul.wide.s32 	%rd5, %r1, 16;
	add.s64 	%rd6, %rd4, %rd5;
	add.s64 	%rd7, %rd3, %rd5;
	ld.global.v2.f64 	{%fd1, %fd2}, [%rd7];
	st.global.v2.f64 	[%rd6], {%fd1, %fd2};
$L__BB14_2:
	ret;

}
	// .globl	_Z20rungeKutta4FirstStepP7double2S0_S0_S0_dd
.visible .entry _Z20rungeKutta4FirstStepP7double2S0_S0_S0_dd(
	.param .u64 .ptr .align 1 _Z20rungeKutta4FirstStepP7double2S0_S0_S0_dd_param_0,
	.param .u64 .ptr .align 1 _Z20rungeKutta4FirstStepP7double2S0_S0_S0_dd_param_1,
	.param .u64 .ptr .align 1 _Z20rungeKutta4FirstStepP7double2S0_S0_S0_dd_param_2,
	.param .u64 .ptr .align 1 _Z20rungeKutta4FirstStepP7double2S0_S0_S0_dd_param_3,
	.param .f64 _Z20rungeKutta4FirstStepP7double2S0_S0_S0_dd_param_4,
	.param .f64 _Z20rungeKutta4FirstStepP7double2S0_S0_S0_dd_param_5
)
{
	.reg .pred 	%p<2>;
	.reg .b32 	%r<5>;
	.reg .b64 	%rd<15>;
	.reg .b64 	%fd<29>;

	ld.param.u64 	%rd2, [_Z20rungeKutta4FirstStepP7double2S0_S0_S0_dd_param_1];
	ld.param.u64 	%rd3, [_Z20rungeKutta4FirstStepP7double2S0_S0_S0_dd_param_2];
	ld.param.u64 	%rd4, [_Z20rungeKutta4FirstStepP7double2S0_S0_S0_dd_param_3];
	ld.param.f64 	%fd1, [_Z20rungeKutta4FirstStepP7double2S0_S0_S0_dd_param_5];
	mov.u32 	%r2, %ctaid.x;
	mov.u32 	%r3, %ntid.x;
	mov.u32 	%r4, %tid.x;
	mad.lo.s32 	%r1, %r2, %r3, %r4;
	setp.gt.s32 	%p1, %r1, 65535;
	@%p1 bra 	$L__BB15_2;
	ld.param.u64 	%rd14, [_Z20rungeKutta4FirstStepP7double2S0_S0_S0_dd_param_0];
	cvta.to.global.u64 	%rd5, %rd4;
	cvta.to.global.u64 	%rd6, %rd14;
	cvta.to.global.u64 	%rd7, %rd3;
	cvta.to.global.u64 	%rd8, %rd2;
	mul.wide.s32 	%rd9, %r1, 16;
	add.s64 	%rd10, %rd5, %rd9;
	ld.global.v2.f64 	{%fd2, %fd3}, [%rd10];
	mul.f64 	%fd4, %fd2, 0d3FE0000000000000;
	mul.f64 	%fd5, %fd3, 0d3FE0000000000000;
	add.s64 	%rd11, %rd6, %rd9;
	ld.global.v2.f64 	{%fd6, %fd7}, [%rd11];
	mul.f64 	%fd8, %fd7, %fd7;
	fma.rn.f64 	%fd9, %fd6, %fd6, %fd8;
	mul.f64 	%fd10, %fd6, %fd7;
	sub.f64 	%fd11, %fd10, %fd10;
	mul.f64 	%fd12, %fd6, %fd9;
	mul.f64 	%fd13, %fd11, %fd7;
	sub.f64 	%fd14, %fd12, %fd13;
	mul.f64 	%fd15, %fd6, %fd11;
	fma.rn.f64 	%fd16, %fd9, %fd7, %fd15;
	sub.f64 	%fd17, %fd4, %fd14;
	sub.f64 	%fd18, %fd5, %fd16;
	div.rn.f64 	%fd19, %fd1, 0d4018000000000000;
	mul.f64 	%fd20, %fd19, %fd18;
	sub.f64 	%fd21, %fd6, %fd20;
	fma.rn.f64 	%fd22, %fd19, %fd17, %fd7;
	add.s64 	%rd12, %rd7, %rd9;
	st.global.v2.f64 	[%rd12], {%fd21, %fd22};
	mul.f64 	%fd23, %fd1, 0d3FE0000000000000;
	ld.global.v2.f64 	{%fd24, %fd25}, [%rd11];
	mul.f64 	%fd26, %fd23, %fd18;
	sub.f64 	%fd27, %fd24, %fd26;
	fma.rn.f64 	%fd28, %fd23, %fd17, %fd25;
	add.s64 	%rd13, %rd8, %rd9;
	st.global.v2.f64 	[%rd13], {%fd27, %fd28};
$L__BB15_2:
	ret;

}
	// .globl	_Z21rungeKutta4SecondStepP7double2S0_S0_S0_dd
.visible .entry _Z21rungeKutta4SecondStepP7double2S0_S0_S0_dd(
	.param .u64 .ptr .align 1 _Z21rungeKutta4SecondStepP7double2S0_S0_S0_dd_param_0,
	.param .u64 .ptr .align 1 _Z21rungeKutta4SecondStepP7double2S0_S0_S0_dd_param_1,
	.param .u64 .ptr .align 1 _Z21rungeKutta4SecondStepP7double2S0_S0_S0_dd_param_2,
	.param .u64 .ptr .align 1 _Z21rungeKutta4SecondStepP7double2S0_S0_S0_dd_param_3,
	.param .f64 _Z21rungeKutta4SecondStepP7double2S0_S0_S0_dd_param_4,
	.param .f64 _Z21rungeKutta4SecondStepP7double2S0_S0_S0_dd_param_5
)
{
	.reg .pred 	%p<2>;
	.reg .b32 	%r<5>;
	.reg .b64 	%rd<15>;
	.reg .b64 	%fd<31>;

	ld.param.u64 	%rd2, [_Z21rungeKutta4SecondStepP7double2S0_S0_S0_dd_param_1];
	ld.param.u64 	%rd3, [_Z21rungeKutta4SecondStepP7double2S0_S0_S0_dd_param_2];
	ld.param.u64 	%rd4, [_Z21rungeKutta4SecondStepP7double2S0_S0_S0_dd_param_3];
	ld.param.f64 	%fd1, [_Z21rungeKutta4SecondStepP7double2S0_S0_S0_dd_param_5];
	mov.u32 	%r2, %ctaid.x;
	mov.u32 	%r3, %ntid.x;
	mov.u32 	%r4, %tid.x;
	mad.lo.s32 	%r1, %r2, %r3, %r4;
	setp.gt.s32 	%p1, %r1, 65535;
	@%p1 bra 	$L__BB16_2;
	ld.param.u64 	%rd14, [_Z21rungeKutta4SecondStepP7double2S0_S0_S0_dd_param_0];
	cvta.to.global.u64 	%rd5, %rd4;
	cvta.to.global.u64 	%rd6, %rd2;
	cvta.to.global.u64 	%rd7, %rd3;
	cvta.to.global.u64 	%rd8, %rd14;
	mul.wide.s32 	%rd9, %r1, 16;
	add.s64 	%rd10, %rd5, %rd9;
	ld.global.v2.f64 	{%fd2, %fd3}, [%rd10];
	mul.f64 	%fd4, %fd2, 0d3FE0000000000000;
	mul.f64 	%fd5, %fd3, 0d3FE0000000000000;
	add.s64 	%rd11, %rd6, %rd9;
	ld.global.v2.f64 	{%fd6, %fd7}, [%rd11];
	mul.f64 	%fd8, %fd7, %fd7;
	fma.rn.f64 	%fd9, %fd6, %fd6, %fd8;
	mul.f64 	%fd10, %fd6, %fd7;
	sub.f64 	%fd11, %fd10, %fd10;
	mul.f64 	%fd12, %fd6, %fd9;
	mul.f64 	%fd13, %fd11, %fd7;
	sub.f64 	%fd14, %fd12, %fd13;
	mul.f64 	%fd15, %fd6, %fd11;
	fma.rn.f64 	%fd16, %fd9, %fd7, %fd15;
	sub.f64 	%fd17, %fd4, %fd14;
	sub.f64 	%fd18, %fd5, %fd16;
	add.s64 	%rd12, %rd7, %rd9;
	div.rn.f64 	%fd19, %fd1, 0d4008000000000000;
	ld.global.v2.f64 	{%fd20, %fd21}, [%rd12];
	mul.f64 	%fd22, %fd19, %fd18;
	sub.f64 	%fd23, %fd20, %fd22;
	fma.rn.f64 	%fd24, %fd19, %fd17, %fd21;
	st.global.v2.f64 	[%rd12], {%fd23, %fd24};
	add.s64 	%rd13, %rd8, %rd9;
	mul.f64 	%fd25, %fd1, 0d3FE0000000000000;
	ld.global.v2.f64 	{%fd26, %fd27}, [%rd13];
	mul.f64 	%fd28, %fd25, %fd18;
	sub.f64 	%fd29, %fd26, %fd28;
	fma.rn.f64 	%fd30, %fd25, %fd17, %fd27;
	st.global.v2.f64 	[%rd11], {%fd29, %fd30};
$L__BB16_2:
	ret;

}
	// .globl	_Z20rungeKutta4ThirdStepP7double2S0_S0_S0_dd
.visible .entry _Z20rungeKutta4ThirdStepP7double2S0_S0_S0_dd(
	.param .u64 .ptr .align 1 _Z20rungeKutta4ThirdStepP7double2S0_S0_S0_dd_param_0,
	.param .u64 .ptr .align 1 _Z20rungeKutta4ThirdStepP7double2S0_S0_S0_dd_param_1,
	.param .u64 .ptr .align 1 _Z20rungeKutta4ThirdStepP7double2S0_S0_S0_dd_param_2,
	.param .u64 .ptr .align 1 _Z20rungeKutta4ThirdStepP7double2S0_S0_S0_dd_param_3,
	.param .f64 _Z20rungeKutta4ThirdStepP7double2S0_S0_S0_dd_param_4,
	.param .f64 _Z20rungeKutta4ThirdStepP7double2S0_S0_S0_dd_param_5
)
{
	.reg .pred 	%p<2>;
	.reg .b32 	%r<5>;
	.reg .b64 	%rd<15>;
	.reg .b64 	%fd<31>;

	ld.param.u64 	%rd2, [_Z20rungeKutta4ThirdStepP7double2S0_S0_S0_dd_param_1];
	ld.param.u64 	%rd3, [_Z20rungeKutta4ThirdStepP7double2S0_S0_S0_dd_param_2];
	ld.param.u64 	%rd4, [_Z20rungeKutta4ThirdStepP7double2S0_S0_S0_dd_param_3];
	ld.param.f64 	%fd1, [_Z20rungeKutta4ThirdStepP7double2S0_S0_S0_dd_param_5];
	mov.u32 	%r2, %ctaid.x;
	mov.u32 	%r3, %ntid.x;
	mov.u32 	%r4, %tid.x;
	mad.lo.s32 	%r1, %r2, %r3, %r4;
	setp.gt.s32 	%p1, %r1, 65535;
	@%p1 bra 	$L__BB17_2;
	ld.param.u64 	%rd14, [_Z20rungeKutta4ThirdStepP7double2S0_S0_S0_dd_param_0];
	cvta.to.global.u64 	%rd5, %rd4;
	cvta.to.global.u64 	%rd6, %rd2;
	cvta.to.global.u64 	%rd7, %rd3;
	cvta.to.global.u64 	%rd8, %rd14;
	mul.wide.s32 	%rd9, %r1, 16;
	add.s64 	%rd10, %rd5, %rd9;
	ld.global.v2.f64 	{%fd2, %fd3}, [%rd10];
	mul.f64 	%fd4, %fd2, 0d3FE0000000000000;
	mul.f64 	%fd5, %fd3, 0d3FE0000000000000;
	add.s64 	%rd11, %rd6, %rd9;
	ld.global.v2.f64 	{%fd6, %fd7}, [%rd11];
	mul.f64 	%fd8, %fd7, %fd7;
	fma.rn.f64 	%fd9, %fd6, %fd6, %fd8;
	mul.f64 	%fd10, %fd6, %fd7;
	sub.f64 	%fd11, %fd10, %fd10;
	mul.f64 	%fd12, %fd6, %fd9;
	mul.f64 	%fd13, %fd11, %fd7;
	sub.f64 	%fd14, %fd12, %fd13;
	mul.f64 	%fd15, %fd6, %fd11;
	fma.rn.f64 	%fd16, %fd9, %fd7, %fd15;
	sub.f64 	%fd17, %fd4, %fd14;
	sub.f64 	%fd18, %fd5, %fd16;
	add.s64 	%rd12, %rd7, %rd9;
	div.rn.f64 	%fd19, %fd1, 0d4008000000000000;
	ld.global.v2.f64 	{%fd20, %fd21}, [%rd12];
	mul.f64 	%fd22, %fd19, %fd18;
	sub.f64 	%fd23, %fd20, %fd22;
	fma.rn.f64 	%fd24, %fd19, %fd17, %fd21;
	st.global.v2.f64 	[%rd12], {%fd23, %fd24};
	add.s64 	%rd13, %rd8, %rd9;
	mul.f64 	%fd25, %fd1, 0d3FE0000000000000;
	ld.global.v2.f64 	{%fd26, %fd27}, [%rd13];
	mul.f64 	%fd28, %fd25, %fd18;
	sub.f64 	%fd29, %fd26, %fd28;
	fma.rn.f64 	%fd30, %fd25, %fd17, %fd27;
	st.global.v2.f64 	[%rd11], {%fd29, %fd30};
$L__BB17_2:
	ret;

}
	// .globl	_Z19rungeKutta4FourStepP7double2S0_S0_S0_dd
.visible .entry _Z19rungeKutta4FourStepP7double2S0_S0_S0_dd(
	.param .u64 .ptr .align 1 _Z19rungeKutta4FourStepP7double2S0_S0_S0_dd_param_0,
	.param .u64 .ptr .align 1 _Z19rungeKutta4FourStepP7double2S0_S0_S0_dd_param_1,
	.param .u64 .ptr .align 1 _Z19rungeKutta4FourStepP7double2S0_S0_S0_dd_param_2,
	.param .u64 .ptr .align 1 _Z19rungeKutta4FourStepP7double2S0_S0_S0_dd_param_3,
	.param .f64 _Z19rungeKutta4FourStepP7double2S0_S0_S0_dd_param_4,
	.param .f64 _Z19rungeKutta4FourStepP7double2S0_S0_S0_dd_param_5
)
{
	.reg .pred 	%p<2>;
	.reg .b32 	%r<5>;
	.reg .b64 	%rd<14>;
	.reg .b64 	%fd<25>;

	ld.param.u64 	%rd1, [_Z19rungeKutta4FourStepP7double2S0_S0_S0_dd_param_0];
	ld.param.u64 	%rd2, [_Z19rungeKutta4FourStepP7double2S0_S0_S0_dd_param_1];
	ld.param.u64 	%rd3, [_Z19rungeKutta4FourStepP7double2S0_S0_S0_dd_param_2];
	ld.param.u64 	%rd4, [_Z19rungeKutta4FourStepP7double2S0_S0_S0_dd_param_3];
	ld.param.f64 	%fd1, [_Z19rungeKutta4FourStepP7double2S0_S0_S0_dd_param_5];
	mov.u32 	%r2, %ctaid.x;
	mov.u32 	%r3, %ntid.x;
	mov.u32 	%r4, %tid.x;
	mad.lo.s32 	%r1, %r2, %r3, %r4;
	setp.gt.s32 	%p1, %r1, 65535;
	@%p1 bra 	$L__BB18_2;
	cvta.to.global.u64 	%rd5, %rd4;
	cvta.to.global.u64 	%rd6, %rd2;
	cvta.to.global.u64 	%rd7, %rd3;
	cvta.to.global.u64 	%rd8, %rd1;
	mul.wide.s32 	%rd9, %r1, 16;
	add.s64 	%rd10, %rd5, %rd9;
	ld.global.v2.f64 	{%fd2, %fd3}, [%rd10];
	mul.f64 	%fd4, %fd2, 0d3FE0000000000000;
	mul.f64 	%fd5, %fd3, 0d3FE0000000000000;
	add.s64 	%rd11, %rd6, %rd9;
	ld.global.v2.f64 	{%fd6, %fd7}, [%rd11];
	mul.f64 	%fd8, %fd7, %fd7;
	fma.rn.f64 	%fd9, %fd6, %fd6, %fd8;
	mul.f64 	%fd10, %fd6, %fd7;
	sub.f64 	%fd11, %fd10, %fd10;
	mul.f64 	%fd12, %fd6, %fd9;
	mul.f64 	%fd13, %fd11, %fd7;
	sub.f64 	%fd14, %fd12, %fd13;
	mul.f64 	%fd15, %fd6, %fd11;
	fma.rn.f64 	%fd16, %fd9, %fd7, %fd15;
	sub.f64 	%fd17, %fd4, %fd14;
	sub.f64 	%fd18, %fd5, %fd16;
	add.s64 	%rd12, %rd7, %rd9;
	div.rn.f64 	%fd19, %fd1, 0d4018000000000000;
	ld.global.v2.f64 	{%fd20, %fd21}, [%rd12];
	mul.f64 	%fd22, %fd19, %fd18;
	sub.f64 	%fd23, %fd20, %fd22;
	fma.rn.f64 	%fd24, %fd19, %fd17, %fd21;
	add.s64 	%rd13, %rd8, %rd9;
	st.global.v2.f64 	[%rd13], {%fd23, %fd24};
$L__BB18_2:
	ret;

}
.func  (.param .align 16 .b8 func_retval0[16]) __internal_trig_reduction_slowpathd(
	.param .b64 __internal_trig_reduction_slowpathd_param_0
)
{
	.local .align 8 .b8 	__local_depot19[40];
	.reg .b64 	%SP;
	.reg .b64 	%SPL;
	.reg .pred 	%p<10>;
	.reg .b32 	%r<47>;
	.reg .b64 	%rd<74>;
	.reg .b64 	%fd<5>;

	mov.u64 	%SPL, __local_depot19;
	ld.param.f64 	%fd4, [__internal_trig_reduction_slowpathd_param_0];
	add.u64 	%rd1, %SPL, 0;
	{
	.reg .b32 %temp; 
	mov.b64 	{%temp, %r1}, %fd4;
	}
	shr.u32 	%r2, %r1, 20;
	and.b32  	%r3, %r2, 2047;
	setp.eq.s32 	%p1, %r3, 2047;
	mov.b32 	%r46, 0;
	@%p1 bra 	$L__BB19_9;
	add.s32 	%r20, %r3, -1024;
	mov.b64 	%rd20, %fd4;
	shl.b64 	%rd2, %rd20, 11;
	shr.u32 	%r4, %r20, 6;
	sub.s32 	%r45, 15, %r4;
	sub.s32 	%r21, 19, %r4;
	setp.lt.u32 	%p2, %r20, 128;
	selp.b32 	%r6, 18, %r21, %p2;
	setp.ge.s32 	%p3, %r45, %r6;
	mov.b64 	%rd70, 0;
	@%p3 bra 	$L__BB19_4;
	add.s32 	%r23, %r6, %r4;
	neg.s32 	%r43, %r23;
	or.b64  	%rd3, %rd2, -9223372036854775808;
	mov.b64 	%rd70, 0;
	mov.b32 	%r42, 0;
	mov.u64 	%rd25, __cudart_i2opi_d;
	mov.u32 	%r44, %r45;
$L__BB19_3:
	.pragma "nounroll";
	mul.wide.s32 	%rd22, %r42, 8;
	add.s64 	%rd23, %rd1, %rd22;
	mul.wide.s32 	%rd24, %r44, 8;
	add.s64 	%rd26, %rd25, %rd24;
	ld.global.nc.u64 	%rd27, [%rd26];
	{
	.reg .u32 %r0, %r1, %r2, %r3, %alo, %ahi, %blo, %bhi, %clo, %chi;
	mov.b64 	{%alo,%ahi}, %rd27;
	mov.b64 	{%blo,%bhi}, %rd3;
	mov.b64 	{%clo,%chi}, %rd70;
	mad.lo.cc.u32 	%r0, %alo, %blo, %clo;
	madc.hi.cc.u32 	%r1, %alo, %blo, %chi;
	madc.hi.u32 	%r2, %alo, %bhi, 0;
	mad.lo.cc.u32 	%r1, %alo, %bhi, %r1;
	madc.hi.cc.u32 	%r2, %ahi, %blo, %r2;
	madc.hi.u32 	%r3, %ahi, %bhi, 0;
	mad.lo.cc.u32 	%r1, %ahi, %blo, %r1;
	madc.lo.cc.u32 	%r2, %ahi, %bhi, %r2;
	addc.u32 	%r3, %r3, 0;
	mov.b64 	%rd28, {%r0,%r1};
	mov.b64 	%rd70, {%r2,%r3};
	}
	st.local.u64 	[%rd23], %rd28;
	add.s32 	%r44, %r44, 1;
	add.s32 	%r43, %r43, 1;
	add.s32 	%r42, %r42, 1;
	setp.ne.s32 	%p4, %r43, -15;
	mov.u32 	%r45, %r6;
	@%p4 bra 	$L__BB19_3;
$L__BB19_4:
	cvt.s64.s32 	%rd29, %r45;
	cvt.u64.u32 	%rd30, %r4;
	add.s64 	%rd31, %rd30, %rd29;
	shl.b64 	%rd32, %rd31, 3;
	add.s64 	%rd33, %rd1, %rd32;
	st.local.u64 	[%rd33+-120], %rd70;
	and.b32  	%r15, %r2, 63;
	ld.local.u64 	%rd72, [%rd1+16];
	ld.local.u64 	%rd71, [%rd1+24];
	setp.eq.s32 	%p5, %r15, 0;
	@%p5 bra 	$L__BB19_6;
	shl.b64 	%rd34, %rd71, %r15;
	shr.u64 	%rd35, %rd72, 1;
	xor.b32  	%r24, %r15, 63;
	shr.u64 	%rd36, %rd35, %r24;
	or.b64  	%rd71, %rd34, %rd36;
	ld.local.u64 	%rd37, [%rd1+8];
	shl.b64 	%rd38, %rd72, %r15;
	shr.u64 	%rd39, %rd37, 1;
	shr.u64 	%rd40, %rd39, %r24;
	or.b64  	%rd72, %rd38, %rd40;
$L__BB19_6:
	and.b32  	%r25, %r1, -2147483648;
	shr.u64 	%rd41, %rd71, 62;
	cvt.u32.u64 	%r26, %rd41;
	mov.b64 	{%r27, %r28}, %rd71;
	mov.b64 	{%r29, %r30}, %rd72;
	shf.l.wrap.b32 	%r31, %r30, %r27, 2;
	shf.l.wrap.b32 	%r32, %r27, %r28, 2;
	mov.b64 	%rd42, {%r31, %r32};
	shl.b64 	%rd43, %rd72, 2;
	shr.u64 	%rd44, %rd42, 63;
	cvt.u32.u64 	%r33, %rd44;
	add.s32 	%r34, %r33, %r26;
	setp.eq.s32 	%p6, %r25, 0;
	neg.s32 	%r35, %r34;
	selp.b32 	%r46, %r34, %r35, %p6;
	setp.gt.s64 	%p7, %rd42, -1;
	mov.b64 	%rd45, 0;
	{
	.reg .u32 %r0, %r1, %r2, %r3, %a0, %a1, %a2, %a3, %b0, %b1, %b2, %b3;
	mov.b64 	{%a0,%a1}, %rd45;
	mov.b64 	{%a2,%a3}, %rd45;
	mov.b64 	{%b0,%b1}, %rd43;
	mov.b64 	{%b2,%b3}, %rd42;
	sub.cc.u32 	%r0, %a0, %b0;
	subc.cc.u32 	%r1, %a1, %b1;
	subc.cc.u32 	%r2, %a2, %b2;
	subc.u32 	%r3, %a3, %b3;
	mov.b64 	%rd46, {%r0,%r1};
	mov.b64 	%rd47, {%r2,%r3};
	}
	xor.b32  	%r36, %r25, -2147483648;
	selp.b64 	%rd73, %rd42, %rd47, %p7;
	selp.b64 	%rd14, %rd43, %rd46, %p7;
	selp.b32 	%r17, %r25, %r36, %p7;
	clz.b64 	%r37, %rd73;
	cvt.u64.u32 	%rd15, %r37;
	setp.eq.s32 	%p8, %r37, 0;
	@%p8 bra 	$L__BB19_8;
	cvt.u32.u64 	%r38, %rd15;
	and.b32  	%r39, %r38, 63;
	shl.b64 	%rd48, %rd73, %r39;
	shr.u64 	%rd49, %rd14, 1;
	not.b32 	%r40, %r38;
	and.b32  	%r41, %r40, 63;
	shr.u64 	%rd50, %rd49, %r41;
	or.b64  	%rd73, %rd48, %rd50;
$L__BB19_8:
	mov.b64 	%rd51, -3958705157555305931;
	{
	.reg .u32 %r0, %r1, %r2, %r3, %alo, %ahi, %blo, %bhi;
	mov.b64 	{%alo,%ahi}, %rd73;
	mov.b64 	{%blo,%bhi}, %rd51;
	mul.lo.u32 	%r0, %alo, %blo;
	mul.hi.u32 	%r1, %alo, %blo;
	mad.lo.cc.u32 	%r1, %alo, %bhi, %r1;
	madc.hi.u32 	%r2, %alo, %bhi, 0;
	mad.lo.cc.u32 	%r1, %ahi, %blo, %r1;
	madc.hi.cc.u32 	%r2, %ahi, %blo, %r2;
	madc.hi.u32 	%r3, %ahi, %bhi, 0;
	mad.lo.cc.u32 	%r2, %ahi, %bhi, %r2;
	addc.u32 	%r3, %r3, 0;
	mov.b64 	%rd52, {%r0,%r1};
	mov.b64 	%rd53, {%r2,%r3};
	}
	setp.gt.s64 	%p9, %rd53, 0;
	{
	.reg .u32 %r0, %r1, %r2, %r3, %a0, %a1, %a2, %a3, %b0, %b1, %b2, %b3;
	mov.b64 	{%a0,%a1}, %rd52;
	mov.b64 	{%a2,%a3}, %rd53;
	mov.b64 	{%b0,%b1}, %rd52;
	mov.b64 	{%b2,%b3}, %rd53;
	add.cc.u32 	%r0, %a0, %b0;
	addc.cc.u32 	%r1, %a1, %b1;
	addc.cc.u32 	%r2, %a2, %b2;
	addc.u32 	%r3, %a3, %b3;
	mov.b64 	%rd54, {%r0,%r1};
	mov.b64 	%rd55, {%r2,%r3};
	}
	selp.b64 	%rd56, %rd55, %rd53, %p9;
	selp.s64 	%rd57, -1, 0, %p9;
	sub.s64 	%rd58, %rd57, %rd15;
	cvt.u64.u32 	%rd59, %r17;
	shl.b64 	%rd60, %rd59, 32;
	add.s64 	%rd61, %rd56, 1;
	shr.u64 	%rd62, %rd61, 10;
	add.s64 	%rd63, %rd62, 1;
	shr.u64 	%rd64, %rd63, 1;
	shl.b64 	%rd65, %rd58, 52;
	add.s64 	%rd66, %rd65, %rd64;
	add.s64 	%rd67, %rd66, 4602678819172646912;
	or.b64  	%rd68, %rd67, %rd60;
	mov.b64 	%fd4, %rd68;
$L__BB19_9:
	st.param.f64 	[func_retval0], %fd4;
	st.param.b32 	[func_retval0+8], %r46;
	ret;

}


// ===== COMPILED SASS (sm_100) =====

	.target	sm_100

	.elftype	@"ET_EXEC"


//--------------------- .note.nv.tkinfo           --------------------------
	.section	.note.nv.tkinfo,"",@"SHT_NOTE"
	.sectionflags	@"SHF_NOTE_NV_TKINFO"
	.tkinfo
        /*0018*/ 	.word	0x00000002
        /*0030*/ 	.string	""
        /*0030*/ 	.string	"ptxas"
        /*0030*/ 	.string	"Cuda compilation tools, release 13.0, V13.0.88"
        /*0030*/ 	.string	"Build cuda_13.0.r13.0/compiler.36424714_0"
        /*0030*/ 	.string	"-arch sm_100 -m 64 "



//--------------------- .note.nv.cuinfo           --------------------------
	.section	.note.nv.cuinfo,"",@"SHT_NOTE"
	.sectionflags	@"SHF_NOTE_NV_CUINFO"
        /*0018*/ 	.short	0x0002
        /*001a*/ 	.short	0x0064
        /*001c*/ 	.short	0x0082
	.zero		2


//--------------------- .nv.info                  --------------------------
	.section	.nv.info,"",@"SHT_CUDA_INFO"
	.align	4


	//----- nvinfo : EIATTR_REGCOUNT
	.align		4
        /*0000*/ 	.byte	0x04, 0x2f
        /*0002*/ 	.short	(.L_3 - .L_2)
	.align		4
.L_2:
        /*0004*/ 	.word	index@(_Z23derivativeFourierKernelP7double2)
        /*0008*/ 	.word	0x00000019


	//----- nvinfo : EIATTR_FRAME_SIZE
	.align		4
.L_3:
        /*000c*/ 	.byte	0x04, 0x11
        /*000e*/ 	.short	(.L_5 - .L_4)
	.align		4
.L_4:
        /*0010*/ 	.word	index@($__internal_6_$__cuda_sm20_div_rn_f64_full)
        /*0014*/ 	.word	0x00000000


	//----- nvinfo : EIATTR_FRAME_SIZE
	.align		4
.L_5:
        /*0018*/ 	.byte	0x04, 0x11
        /*001a*/ 	.short	(.L_7 - .L_6)
	.align		4
.L_6:
        /*001c*/ 	.word	index@(_Z23derivativeFourierKernelP7double2)
        /*0020*/ 	.word	0x00000000


	//----- nvinfo : EIATTR_REGCOUNT
	.align		4
.L_7:
        /*0024*/ 	.byte	0x04, 0x2f
        /*0026*/ 	.short	(.L_9 - .L_8)
	.align		4
.L_8:
        /*0028*/ 	.word	index@(_Z26derivative2ndFourierKernelP7double2)
        /*002c*/ 	.word	0x00000019


	//----- nvinfo : EIATTR_FRAME_SIZE
	.align		4
.L_9:
        /*0030*/ 	.byte	0x04, 0x11
        /*0032*/ 	.short	(.L_11 - .L_10)
	.align		4
.L_10:
        /*0034*/ 	.word	index@($__internal_5_$__cuda_sm20_div_rn_f64_full)
        /*0038*/ 	.word	0x00000000


	//----- nvinfo : EIATTR_FRAME_SIZE
	.align		4
.L_11:
        /*003c*/ 	.byte	0x04, 0x11
        /*003e*/ 	.short	(.L_13 - .L_12)
	.align		4
.L_12:
        /*0040*/ 	.word	index@(_Z26derivative2ndFourierKernelP7double2)
        /*0044*/ 	.word	0x00000000


	//----- nvinfo : EIATTR_REGCOUNT
	.align		4
.L_13:
        /*0048*/ 	.byte	0x04, 0x2f
        /*004a*/ 	.short	(.L_15 - .L_14)
	.align		4
.L_14:
        /*004c*/ 	.word	index@(_Z8pulseBinP7double2)
        /*0050*/ 	.word	0x0000000a


	//----- nvinfo : EIATTR_FRAME_SIZE
	.align		4
.L_15:
        /*0054*/ 	.byte	0x04, 0x11
        /*0056*/ 	.short	(.L_17 - .L_16)
	.align		4
.L_16:
        /*0058*/ 	.word	index@(_Z8pulseBinP7double2)
        /*005c*/ 	.word	0x00000000


	//----- nvinfo : EIATTR_REGCOUNT
	.align		4
.L_17:
        /*0060*/ 	.byte	0x04, 0x2f
        /*0062*/ 	.short	(.L_19 - .L_18)
	.align		4
.L_18:
        /*0064*/ 	.word	index@(_Z8pulseSinP7double2)
        /*0068*/ 	.word	0x0000001c


	//----- nvinfo : EIATTR_FRAME_SIZE
	.align		4
.L_19:
        /*006c*/ 	.byte	0x04, 0x11
        /*006e*/ 	.short	(.L_21 - .L_20)
	.align		4
.L_20:
        /*0070*/ 	.word	index@($_Z8pulseSinP7double2$__internal_trig_reduction_slowpathd)
        /*0074*/ 	.word	0x00000028


	//----- nvinfo : EIATTR_FRAME_SIZE
	.align		4
.L_21:
        /*0078*/ 	.byte	0x04, 0x11
        /*007a*/ 	.short	(.L_23 - .L_22)
	.align		4
.L_22:
        /*007c*/ 	.word	index@(_Z8pulseSinP7double2)
        /*0080*/ 	.word	0x00000028


	//----- nvinfo : EIATTR_REGCOUNT
	.align		4
.L_23:
        /*0084*/ 	.byte	0x04, 0x2f
        /*0086*/ 	.short	(.L_25 - .L_24)
	.align		4
.L_24:
        /*0088*/ 	.word	index@(_Z7pulseXXP7double2)
        /*008c*/ 	.word	0x0000000c


	//----- nvinfo : EIATTR_FRAME_SIZE
	.align		4
.L_25:
        /*0090*/ 	.byte	0x04, 0x11
        /*0092*/ 	.short	(.L_27 - .L_26)
	.align		4
.L_26:
        /*0094*/ 	.word	index@(_Z7pulseXXP7double2)
        /*0098*/ 	.word	0x00000000


	//----- nvinfo : EIATTR_REGCOUNT
	.align		4
.L_27:
        /*009c*/ 	.byte	0x04, 0x2f
        /*009e*/ 	.short	(.L_29 - .L_28)
	.align		4
.L_28:
        /*00a0*/ 	.word	index@(_Z10pulseGaussP7double2)
        /*00a4*/ 	.word	0x0000000e


	//----- nvinfo : EIATTR_FRAME_SIZE
	.align		4
.L_29:
        /*00a8*/ 	.byte	0x04, 0x11
        /*00aa*/ 	.short	(.L_31 - .L_30)
	.align		4
.L_30:
        /*00ac*/ 	.word	index@(_Z10pulseGaussP7double2)
        /*00b0*/ 	.word	0x00000000


	//----- nvinfo : EIATTR_REGCOUNT
	.align		4
.L_31:
        /*00b4*/ 	.byte	0x04, 0x2f
        /*00b6*/ 	.short	(.L_33 - .L_32)
	.align		4
.L_32:
        /*00b8*/ 	.word	index@(_Z7NormFFTP7double2)
        /*00bc*/ 	.word	0x0000000e


	//----- nvinfo : EIATTR_FRAME_SIZE
	.align		4
.L_33:
        /*00c0*/ 	.byte	0x04, 0x11
        /*00c2*/ 	.short	(.L_35 - .L_34)
	.align		4
.L_34:
        /*00c4*/ 	.word	index@(_Z7NormFFTP7double2)
        /*00c8*/ 	.word	0x00000000


	//----- nvinfo : EIATTR_REGCOUNT
	.align		4
.L_35:
        /*00cc*/ 	.byte	0x04, 0x2f
        /*00ce*/ 	.short	(.L_37 - .L_36)
	.align		4
.L_36:
        /*00d0*/ 	.word	index@(_Z11boundKernelP7double2)
        /*00d4*/ 	.word	0x00000008


	//----- nvinfo : EIATTR_FRAME_SIZE
	.align		4
.L_37:
        /*00d8*/ 	.byte	0x04, 0x11
        /*00da*/ 	.short	(.L_39 - .L_38)
	.align		4
.L_38:
        /*00dc*/ 	.word	index@(_Z11boundKernelP7double2)
        /*00e0*/ 	.word	0x00000000


	//----- nvinfo : EIATTR_REGCOUNT
	.align		4
.L_39:
        /*00e4*/ 	.byte	0x04, 0x2f
        /*00e6*/ 	.short	(.L_41 - .L_40)
	.align		4
.L_40:
        /*00e8*/ 	.word	index@(_Z14boundabsKernelP7double2)
        /*00ec*/ 	.word	0x0000001c


	//----- nvinfo : EIATTR_FRAME_SIZE
	.align		4
.L_41:
        /*00f0*/ 	.byte	0x04, 0x11
        /*00f2*/ 	.short	(.L_43 - .L_42)
	.align		4
.L_42:
        /*00f4*/ 	.word	index@($__internal_4_$__cuda_sm20_div_rn_f64_full)
        /*00f8*/ 	.word	0x00000000


	//----- nvinfo : EIATTR_FRAME_SIZE
	.align		4
.L_43:
        /*00fc*/ 	.byte	0x04, 0x11
        /*00fe*/ 	.short	(.L_45 - .L_44)
	.align		4
.L_44:
        /*0100*/ 	.word	index@(_Z14boundabsKernelP7double2)
        /*0104*/ 	.word	0x00000000


	//----- nvinfo : EIATTR_REGCOUNT
	.align		4
.L_45:
        /*0108*/ 	.byte	0x04, 0x2f
        /*010a*/ 	.short	(.L_47 - .L_46)
	.align		4
.L_46:
        /*010c*/ 	.word	index@(_Z15evaluateFKernelP7double2S0_S0_)
        /*0110*/ 	.word	0x00000016


	//----- nvinfo : EIATTR_FRAME_SIZE
	.align		4
.L_47:
        /*0114*/ 	.byte	0x04, 0x11
        /*0116*/ 	.short	(.L_49 - .L_48)
	.align		4
.L_48:
        /*0118*/ 	.word	index@(_Z15evaluateFKernelP7double2S0_S0_)
        /*011c*/ 	.word	0x00000000


	//----- nvinfo : EIATTR_REGCOUNT
	.align		4
.L_49:
        /*0120*/ 	.byte	0x04, 0x2f
        /*0122*/ 	.short	(.L_51 - .L_50)
	.align		4
.L_50:
        /*0124*/ 	.word	index@(_Z15incrementKernelP7double2S0_)
        /*0128*/ 	.word	0x0000000e


	//----- nvinfo : EIATTR_FRAME_SIZE
	.align		4
.L_51:
        /*012c*/ 	.byte	0x04, 0x11
        /*012e*/ 	.short	(.L_53 - .L_52)
	.align		4
.L_52:
        /*0130*/ 	.word	index@(_Z15incrementKernelP7double2S0_)
        /*0134*/ 	.word	0x00000000


	//----- nvinfo : EIATTR_REGCOUNT
	.align		4
.L_53:
        /*0138*/ 	.byte	0x04, 0x2f
        /*013a*/ 	.short	(.L_55 - .L_54)
	.align		4
.L_54:
        /*013c*/ 	.word	index@(_Z19incrementMul1KernelP7double2S0_S_)
        /*0140*/ 	.word	0x00000010


	//----- nvinfo : EIATTR_FRAME_SIZE
	.align		4
.L_55:
        /*0144*/ 	.byte	0x04, 0x11
        /*0146*/ 	.short	(.L_57 - .L_56)
	.align		4
.L_56:
        /*0148*/ 	.word	index@(_Z19incrementMul1KernelP7double2S0_S_)
        /*014c*/ 	.word	0x00000000


	//----- nvinfo : EIATTR_REGCOUNT
	.align		4
.L_57:
        /*0150*/ 	.byte	0x04, 0x2f
        /*0152*/ 	.short	(.L_59 - .L_58)
	.align		4
.L_58:
        /*0154*/ 	.word	index@(_Z19incrementMul0KernelP7double2S0_S_)
        /*0158*/ 	.word	0x00000010


	//----- nvinfo : EIATTR_FRAME_SIZE
	.align		4
.L_59:
        /*015c*/ 	.byte	0x04, 0x11
        /*015e*/ 	.short	(.L_61 - .L_60)
	.align		4
.L_60:
        /*0160*/ 	.word	index@(_Z19incrementMul0KernelP7double2S0_S_)
        /*0164*/ 	.word	0x00000000


	//----- nvinfo : EIATTR_REGCOUNT
	.align		4
.L_61:
        /*0168*/ 	.byte	0x04, 0x2f
        /*016a*/ 	.short	(.L_63 - .L_62)
	.align		4
.L_62:
        /*016c*/ 	.word	index@(_Z20incrementMul01KernelP7double2S0_S_S_)
        /*0170*/ 	.word	0x00000012


	//----- nvinfo : EIATTR_FRAME_SIZE
	.align		4
.L_63:
        /*0174*/ 	.byte	0x04, 0x11
        /*0176*/ 	.short	(.L_65 - .L_64)
	.align		4
.L_64:
        /*0178*/ 	.word	index@(_Z20incrementMul01KernelP7double2S0_S_S_)
        /*017c*/ 	.word	0x00000000


	//----- nvinfo : EIATTR_REGCOUNT
	.align		4
.L_65:
        /*0180*/ 	.byte	0x04, 0x2f
        /*0182*/ 	.short	(.L_67 - .L_66)
	.align		4
.L_66:
        /*0184*/ 	.word	index@(_Z10fillKernelP7double2S0_)
        /*0188*/ 	.word	0x0000000c


	//----- nvinfo : EIATTR_FRAME_SIZE
	.align		4
.L_67:
        /*018c*/ 	.byte	0x04, 0x11
        /*018e*/ 	.short	(.L_69 - .L_68)
	.align		4
.L_68:
        /*0190*/ 	.word	index@(_Z10fillKernelP7double2S0_)
        /*0194*/ 	.word	0x00000000


	//----- nvinfo : EIATTR_REGCOUNT
	.align		4
.L_69:
        /*0198*/ 	.byte	0x04, 0x2f
        /*019a*/ 	.short	(.L_71 - .L_70)
	.align		4
.L_70:
        /*019c*/ 	.word	index@(_Z20rungeKutta4FirstStepP7double2S0_S0_S0_dd)
        /*01a0*/ 	.word	0x0000001c


	//----- nvinfo : EIATTR_FRAME_SIZE
	.align		4
.L_71:
        /*01a4*/ 	.byte	0x04, 0x11
        /*01a6*/ 	.short	(.L_73 - .L_72)
	.align		4
.L_72:
        /*01a8*/ 	.word	index@($__internal_3_$__cuda_sm20_div_rn_f64_full)
        /*01ac*/ 	.word	0x00000000


	//----- nvinfo : EIATTR_FRAME_SIZE
	.align		4
.L_73:
        /*01b0*/ 	.byte	0x04, 0x11
        /*01b2*/ 	.short	(.L_75 - .L_74)
	.align		4
.L_74:
        /*01b4*/ 	.word	index@(_Z20rungeKutta4FirstStepP7double2S0_S0_S0_dd)
        /*01b8*/ 	.word	0x00000000


	//----- nvinfo : EIATTR_REGCOUNT
	.align		4
.L_75:
        /*01bc*/ 	.byte	0x04, 0x2f
        /*01be*/ 	.short	(.L_77 - .L_76)
	.align		4
.L_76:
        /*01c0*/ 	.word	index@(_Z21rungeKutta4SecondStepP7double2S0_S0_S0_dd)
        /*01c4*/ 	.word	0x0000001e


	//----- nvinfo : EIATTR_FRAME_SIZE
	.align		4
.L_77:
        /*01c8*/ 	.byte	0x04, 0x11
        /*01ca*/ 	.short	(.L_79 - .L_78)
	.align		4
.L_78:
        /*01cc*/ 	.word	index@($__internal_2_$__cuda_sm20_div_rn_f64_full)
        /*01d0*/ 	.word	0x00000000


	//----- nvinfo : EIATTR_FRAME_SIZE
	.align		4
.L_79:
        /*01d4*/ 	.byte	0x04, 0x11
        /*01d6*/ 	.short	(.L_81 - .L_80)
	.align		4
.L_80:
        /*01d8*/ 	.word	index@(_Z21rungeKutta4SecondStepP7double2S0_S0_S0_dd)
        /*01dc*/ 	.word	0x00000000


	//----- nvinfo : EIATTR_REGCOUNT
	.align		4
.L_81:
        /*01e0*/ 	.byte	0x04, 0x2f
        /*01e2*/ 	.short	(.L_83 - .L_82)
	.align		4
.L_82:
        /*01e4*/ 	.word	index@(_Z20rungeKutta4ThirdStepP7double2S0_S0_S0_dd)
        /*01e8*/ 	.word	0x0000001e


	//----- nvinfo : EIATTR_FRAME_SIZE
	.align		4
.L_83:
        /*01ec*/ 	.byte	0x04, 0x11
        /*01ee*/ 	.short	(.L_85 - .L_84)
	.align		4
.L_84:
        /*01f0*/ 	.word	index@($__internal_1_$__cuda_sm20_div_rn_f64_full)
        /*01f4*/ 	.word	0x00000000


	//----- nvinfo : EIATTR_FRAME_SIZE
	.align		4
.L_85:
        /*01f8*/ 	.byte	0x04, 0x11
        /*01fa*/ 	.short	(.L_87 - .L_86)
	.align		4
.L_86:
        /*01fc*/ 	.word	index@(_Z20rungeKutta4ThirdStepP7double2S0_S0_S0_dd)
        /*0200*/ 	.word	0x00000000


	//----- nvinfo : EIATTR_REGCOUNT
	.align		4
.L_87:
        /*0204*/ 	.byte	0x04, 0x2f
        /*0206*/ 	.short	(.L_89 - .L_88)
	.align		4
.L_88:
        /*0208*/ 	.word	index@(_Z19rungeKutta4FourStepP7double2S0_S0_S0_dd)
        /*020c*/ 	.word	0x0000001c


	//----- nvinfo : EIATTR_FRAME_SIZE
	.align		4
.L_89:
        /*0210*/ 	.byte	0x04, 0x11
        /*0212*/ 	.short	(.L_91 - .L_90)
	.align		4
.L_90:
        /*0214*/ 	.word	index@($__internal_0_$__cuda_sm20_div_rn_f64_full)
        /*0218*/ 	.word	0x00000000


	//----- nvinfo : EIATTR_FRAME_SIZE
	.align		4
.L_91:
        /*021c*/ 	.byte	0x04, 0x11
        /*021e*/ 	.short	(.L_93 - .L_92)
	.align		4
.L_92:
        /*0220*/ 	.word	index@(_Z19rungeKutta4FourStepP7double2S0_S0_S0_dd)
        /*0224*/ 	.word	0x00000000


	//----- nvinfo : EIATTR_MIN_STACK_SIZE
	.align		4
.L_93:
        /*0228*/ 	.byte	0x04, 0x12
        /*022a*/ 	.short	(.L_95 - .L_94)
	.align		4
.L_94:
        /*022c*/ 	.word	index@(_Z19rungeKutta4FourStepP7double2S0_S0_S0_dd)
        /*0230*/ 	.word	0x00000000


	//----- nvinfo : EIATTR_MIN_STACK_SIZE
	.align		4
.L_95:
        /*0234*/ 	.byte	0x04, 0x12
        /*0236*/ 	.short	(.L_97 - .L_96)
	.align		4
.L_96:
        /*0238*/ 	.word	index@(_Z20rungeKutta4ThirdStepP7double2S0_S0_S0_dd)
        /*023c*/ 	.word	0x00000000


	//----- nvinfo : EIATTR_MIN_STACK_SIZE
	.align		4
.L_97:
        /*0240*/ 	.byte	0x04, 0x12
        /*0242*/ 	.short	(.L_99 - .L_98)
	.align		4
.L_98:
        /*0244*/ 	.word	index@(_Z21rungeKutta4SecondStepP7double2S0_S0_S0_dd)
        /*0248*/ 	.word	0x00000000


	//----- nvinfo : EIATTR_MIN_STACK_SIZE
	.align		4
.L_99:
        /*024c*/ 	.byte	0x04, 0x12
        /*024e*/ 	.short	(.L_101 - .L_100)
	.align		4
.L_100:
        /*0250*/ 	.word	index@(_Z20rungeKutta4FirstStepP7double2S0_S0_S0_dd)
        /*0254*/ 	.word	0x00000000


	//----- nvinfo : EIATTR_MIN_STACK_SIZE
	.align		4
.L_101:
        /*0258*/ 	.byte	0x04, 0x12
        /*025a*/ 	.short	(.L_103 - .L_102)
	.align		4
.L_102:
        /*025c*/ 	.word	index@(_Z10fillKernelP7double2S0_)
        /*0260*/ 	.word	0x00000000


	//----- nvinfo : EIATTR_MIN_STACK_SIZE
	.align		4
.L_103:
        /*0264*/ 	.byte	0x04, 0x12
        /*0266*/ 	.short	(.L_105 - .L_104)
	.align		4
.L_104:
        /*0268*/ 	.word	index@(_Z20incrementMul01KernelP7double2S0_S_S_)
        /*026c*/ 	.word	0x00000000


	//----- nvinfo : EIATTR_MIN_STACK_SIZE
	.align		4
.L_105:
        /*0270*/ 	.byte	0x04, 0x12
        /*0272*/ 	.short	(.L_107 - .L_106)
	.align		4
.L_106:
        /*0274*/ 	.word	index@(_Z19incrementMul0KernelP7double2S0_S_)
        /*0278*/ 	.word	0x00000000


	//----- nvinfo : EIATTR_MIN_STACK_SIZE
	.align		4
.L_107:
        /*027c*/ 	.byte	0x04, 0x12
        /*027e*/ 	.short	(.L_109 - .L_108)
	.align		4
.L_108:
        /*0280*/ 	.word	index@(_Z19incrementMul1KernelP7double2S0_S_)
        /*0284*/ 	.word	0x00000000


	//----- nvinfo : EIATTR_MIN_STACK_SIZE
	.align		4
.L_109:
        /*0288*/ 	.byte	0x04, 0x12
        /*028a*/ 	.short	(.L_111 - .L_110)
	.align		4
.L_110:
        /*028c*/ 	.word	index@(_Z15incrementKernelP7double2S0_)
        /*0290*/ 	.word	0x00000000


	//----- nvinfo : EIATTR_MIN_STACK_SIZE
	.align		4
.L_111:
        /*0294*/ 	.byte	0x04, 0x12
        /*0296*/ 	.short	(.L_113 - .L_112)
	.align		4
.L_112:
        /*0298*/ 	.word	index@(_Z15evaluateFKernelP7double2S0_S0_)
        /*029c*/ 	.word	0x00000000


	//----- nvinfo : EIATTR_MIN_STACK_SIZE
	.align		4
.L_113:
        /*02a0*/ 	.byte	0x04, 0x12
        /*02a2*/ 	.short	(.L_115 - .L_114)
	.align		4
.L_114:
        /*02a4*/ 	.word	index@(_Z14boundabsKernelP7double2)
        /*02a8*/ 	.word	0x00000000


	//----- nvinfo : EIATTR_MIN_STACK_SIZE
	.align		4
.L_115:
        /*02ac*/ 	.byte	0x04, 0x12
        /*02ae*/ 	.short	(.L_117 - .L_116)
	.align		4
.L_116:
        /*02b0*/ 	.word	index@(_Z11boundKernelP7double2)
        /*02b4*/ 	.word	0x00000000


	//----- nvinfo : EIATTR_MIN_STACK_SIZE
	.align		4
.L_117:
        /*02b8*/ 	.byte	0x04, 0x12
        /*02ba*/ 	.short	(.L_119 - .L_118)
	.align		4
.L_118:
        /*02bc*/ 	.word	index@(_Z7NormFFTP7double2)
        /*02c0*/ 	.word	0x00000000


	//----- nvinfo : EIATTR_MIN_STACK_SIZE
	.align		4
.L_119:
        /*02c4*/ 	.byte	0x04, 0x12
        /*02c6*/ 	.short	(.L_121 - .L_120)
	.align		4
.L_120:
        /*02c8*/ 	.word	index@(_Z10pulseGaussP7double2)
        /*02cc*/ 	.word	0x00000000


	//----- nvinfo : EIATTR_MIN_STACK_SIZE
	.align		4
.L_121:
        /*02d0*/ 	.byte	0x04, 0x12
        /*02d2*/ 	.short	(.L_123 - .L_122)
	.align		4
.L_122:
        /*02d4*/ 	.word	index@(_Z7pulseXXP7double2)
        /*02d8*/ 	.word	0x00000000


	//----- nvinfo : EIATTR_MIN_STACK_SIZE
	.align		4
.L_123:
        /*02dc*/ 	.byte	0x04, 0x12
        /*02de*/ 	.short	(.L_125 - .L_124)
	.align		4
.L_124:
        /*02e0*/ 	.word	index@(_Z8pulseSinP7double2)
        /*02e4*/ 	.word	0x00000028


	//----- nvinfo : EIATTR_MIN_STACK_SIZE
	.align		4
.L_125:
        /*02e8*/ 	.byte	0x04, 0x12
        /*02ea*/ 	.short	(.L_127 - .L_126)
	.align		4
.L_126:
        /*02ec*/ 	.word	index@(_Z8pulseBinP7double2)
        /*02f0*/ 	.word	0x00000000


	//----- nvinfo : EIATTR_MIN_STACK_SIZE
	.align		4
.L_127:
        /*02f4*/ 	.byte	0x04, 0x12
        /*02f6*/ 	.short	(.L_129 - .L_128)
	.align		4
.L_128:
        /*02f8*/ 	.word	index@(_Z26derivative2ndFourierKernelP7double2)
        /*02fc*/ 	.word	0x00000000


	//----- nvinfo : EIATTR_MIN_STACK_SIZE
	.align		4
.L_129:
        /*0300*/ 	.byte	0x04, 0x12
        /*0302*/ 	.short	(.L_131 - .L_130)
	.align		4
.L_130:
        /*0304*/ 	.word	index@(_Z23derivativeFourierKernelP7double2)
        /*0308*/ 	.word	0x00000000
.L_131:


//--------------------- .nv.compat                --------------------------
	.section	.nv.compat,"",@"SHT_CUDA_COMPAT_INFO"
	.align	4
        /*0000*/ 	.byte	0x02, 0x09, 0x00, 0x00, 0x02, 0x02, 0x01, 0x00, 0x02, 0x05, 0x05, 0x00, 0x03, 0x07, 0x01, 0x01
        /*0010*/ 	.byte	0x02, 0x03, 0x00, 0x00, 0x02, 0x06, 0x01, 0x00, 0x04, 0x0b, 0x08, 0x00, 0x01, 0x00, 0x00, 0x00
        /*0020*/ 	.byte	0x00, 0x00, 0x00, 0x00


//--------------------- .nv.info._Z19rungeKutta4FourStepP7double2S0_S0_S0_dd --------------------------
	.section	.nv.info._Z19rungeKutta4FourStepP7double2S0_S0_S0_dd,"",@"SHT_CUDA_INFO"
	.sectionflags	@""
	.align	4


	//----- nvinfo : EIATTR_CUDA_API_VERSION
	.align		4
        /*0000*/ 	.byte	0x04, 0x37
        /*0002*/ 	.short	(.L_133 - .L_132)
.L_132:
        /*0004*/ 	.word	0x00000082


	//----- nvinfo : EIATTR_KPARAM_INFO
	.align		4
.L_133:
        /*0008*/ 	.byte	0x04, 0x17
        /*000a*/ 	.short	(.L_135 - .L_134)
.L_134:
        /*000c*/ 	.word	0x00000000
        /*0010*/ 	.short	0x0005
        /*0012*/ 	.short	0x0028
        /*0014*/ 	.byte	0x00, 0xf0, 0x21, 0x00


	//----- nvinfo : EIATTR_KPARAM_INFO
	.align		4
.L_135:
        /*0018*/ 	.byte	0x04, 0x17
        /*001a*/ 	.short	(.L_137 - .L_136)
.L_136:
        /*001c*/ 	.word	0x00000000
        /*0020*/ 	.short	0x0004
        /*0022*/ 	.short	0x0020
        /*0024*/ 	.byte	0x00, 0xf0, 0x21, 0x00


	//----- nvinfo : EIATTR_KPARAM_INFO
	.align		4
.L_137:
        /*0028*/ 	.byte	0x04, 0x17
        /*002a*/ 	.short	(.L_139 - .L_138)
.L_138:
        /*002c*/ 	.word	0x00000000
        /*0030*/ 	.short	0x0003
        /*0032*/ 	.short	0x0018
        /*0034*/ 	.byte	0x00, 0xf5, 0x21, 0x00


	//----- nvinfo : EIATTR_KPARAM_INFO
	.align		4
.L_139:
        /*0038*/ 	.byte	0x04, 0x17
        /*003a*/ 	.short	(.L_141 - .L_140)
.L_140:
        /*003c*/ 	.word	0x00000000
        /*0040*/ 	.short	0x0002
        /*0042*/ 	.short	0x0010
        /*0044*/ 	.byte	0x00, 0xf5, 0x21, 0x00


	//----- nvinfo : EIATTR_KPARAM_INFO
	.align		4
.L_141:
        /*0048*/ 	.byte	0x04, 0x17
        /*004a*/ 	.short	(.L_143 - .L_142)
.L_142:
        /*004c*/ 	.word	0x00000000
        /*0050*/ 	.short	0x0001
        /*0052*/ 	.short	0x0008
        /*0054*/ 	.byte	0x00, 0xf5, 0x21, 0x00


	//----- nvinfo : EIATTR_KPARAM_INFO
	.align		4
.L_143:
        /*0058*/ 	.byte	0x04, 0x17
        /*005a*/ 	.short	(.L_145 - .L_144)
.L_144:
        /*005c*/ 	.word	0x00000000
        /*0060*/ 	.short	0x0000
        /*0062*/ 	.short	0x0000
        /*0064*/ 	.byte	0x00, 0xf5, 0x21, 0x00


	//----- nvinfo : EIATTR_SPARSE_MMA_MASK
	.align		4
.L_145:
        /*0068*/ 	.byte	0x03, 0x50
        /*006a*/ 	.short	0x0000


	//----- nvinfo : EIATTR_MAXREG_COUNT
	.align		4
        /*006c*/ 	.byte	0x03, 0x1b
        /*006e*/ 	.short	0x00ff


	//----- nvinfo : EIATTR_MERCURY_ISA_VERSION
	.align		4
        /*0070*/ 	.byte	0x03, 0x5f
        /*0072*/ 	.short	0x0101


	//----- nvinfo : EIATTR_VRC_CTA_INIT_COUNT
	.align		4
        /*0074*/ 	.byte	0x02, 0x4a
	.zero		1
	.zero		1


	//----- nvinfo : EIATTR_EXIT_INSTR_OFFSETS
	.align		4
        /*0078*/ 	.byte	0x04, 0x1c
        /*007a*/ 	.short	(.L_147 - .L_146)


	//   ....[0]....
.L_146:
        /*007c*/ 	.word	0x00000060


	//   ....[1]....
        /*0080*/ 	.word	0x00000340


	//----- nvinfo : EIATTR_CRS_STACK_SIZE
	.align		4
.L_147:
        /*0084*/ 	.byte	0x04, 0x1e
        /*0086*/ 	.short	(.L_149 - .L_148)
.L_148:
        /*0088*/ 	.word	0x00000000


	//----- nvinfo : EIATTR_CBANK_PARAM_SIZE
	.align		4
.L_149:
        /*008c*/ 	.byte	0x03, 0x19
        /*008e*/ 	.short	0x0030


	//----- nvinfo : EIATTR_PARAM_CBANK
	.align		4
        /*0090*/ 	.byte	0x04, 0x0a
        /*0092*/ 	.short	(.L_151 - .L_150)
	.align		4
.L_150:
        /*0094*/ 	.word	index@(.nv.constant0._Z19rungeKutta4FourStepP7double2S0_S0_S0_dd)
        /*0098*/ 	.short	0x0380
        /*009a*/ 	.short	0x0030


	//----- nvinfo : EIATTR_SW_WAR
	.align		4
.L_151:
        /*009c*/ 	.byte	0x04, 0x36
        /*009e*/ 	.short	(.L_153 - .L_152)
.L_152:
        /*00a0*/ 	.word	0x00000008
.L_153:


//--------------------- .nv.info._Z20rungeKutta4ThirdStepP7double2S0_S0_S0_dd --------------------------
	.section	.nv.info._Z20rungeKutta4ThirdStepP7double2S0_S0_S0_dd,"",@"SHT_CUDA_INFO"
	.sectionflags	@""
	.align	4


	//----- nvinfo : EIATTR_CUDA_API_VERSION
	.align		4
        /*0000*/ 	.byte	0x04, 0x37
        /*0002*/ 	.short	(.L_155 - .L_154)
.L_154:
        /*0004*/ 	.word	0x00000082


	//----- nvinfo : EIATTR_KPARAM_INFO
	.align		4
.L_155:
        /*0008*/ 	.byte	0x04, 0x17
        /*000a*/ 	.short	(.L_157 - .L_156)
.L_156:
        /*000c*/ 	.word	0x00000000
        /*0010*/ 	.short	0x0005
        /*0012*/ 	.short	0x0028
        /*0014*/ 	.byte	0x00, 0xf0, 0x21, 0x00


	//----- nvinfo : EIATTR_KPARAM_INFO
	.align		4
.L_157:
        /*0018*/ 	.byte	0x04, 0x17
        /*001a*/ 	.short	(.L_159 - .L_158)
.L_158:
        /*001c*/ 	.word	0x00000000
        /*0020*/ 	.short	0x0004
        /*0022*/ 	.short	0x0020
        /*0024*/ 	.byte	0x00, 0xf0, 0x21, 0x00


	//----- nvinfo : EIATTR_KPARAM_INFO
	.align		4
.L_159:
        /*0028*/ 	.byte	0x04, 0x17
        /*002a*/ 	.short	(.L_161 - .L_160)
.L_160:
        /*002c*/ 	.word	0x00000000
        /*0030*/ 	.short	0x0003
        /*0032*/ 	.short	0x0018
        /*0034*/ 	.byte	0x00, 0xf5, 0x21, 0x00


	//----- nvinfo : EIATTR_KPARAM_INFO
	.align		4
.L_161:
        /*0038*/ 	.byte	0x04, 0x17
        /*003a*/ 	.short	(.L_163 - .L_162)
.L_162:
        /*003c*/ 	.word	0x00000000
        /*0040*/ 	.short	0x0002
        /*0042*/ 	.short	0x0010
        /*0044*/ 	.byte	0x00, 0xf5, 0x21, 0x00


	//----- nvinfo : EIATTR_KPARAM_INFO
	.align		4
.L_163:
        /*0048*/ 	.byte	0x04, 0x17
        /*004a*/ 	.short	(.L_165 - .L_164)
.L_164:
        /*004c*/ 	.word	0x00000000
        /*0050*/ 	.short	0x0001
        /*0052*/ 	.short	0x0008
        /*0054*/ 	.byte	0x00, 0xf5, 0x21, 0x00


	//----- nvinfo : EIATTR_KPARAM_INFO
	.align		4
.L_165:
        /*0058*/ 	.byte	0x04, 0x17
        /*005a*/ 	.short	(.L_167 - .L_166)
.L_166:
        /*005c*/ 	.word	0x00000000
        /*0060*/ 	.short	0x0000
        /*0062*/ 	.short	0x0000
        /*0064*/ 	.byte	0x00, 0xf5, 0x21, 0x00


	//----- nvinfo : EIATTR_SPARSE_MMA_MASK
	.align		4
.L_167:
        /*0068*/ 	.byte	0x03, 0x50
        /*006a*/ 	.short	0x0000


	//----- nvinfo : EIATTR_MAXREG_COUNT
	.align		4
        /*006c*/ 	.byte	0x03, 0x1b
        /*006e*/ 	.short	0x00ff


	//----- nvinfo : EIATTR_MERCURY_ISA_VERSION
	.align		4
        /*0070*/ 	.byte	0x03, 0x5f
        /*0072*/ 	.short	0x0101


	//----- nvinfo : EIATTR_VRC_CTA_INIT_COUNT
	.align		4
        /*0074*/ 	.byte	0x02, 0x4a
	.zero		1
	.zero		1


	//----- nvinfo : EIATTR_EXIT_INSTR_OFFSETS
	.align		4
        /*0078*/ 	.byte	0x04, 0x1c
        /*007a*/ 	.short	(.L_169 - .L_168)


	//   ....[0]....
.L_168:
        /*007c*/ 	.word	0x00000060


	//   ....[1]....
        /*0080*/ 	.word	0x000003a0


	//----- nvinfo : EIATTR_CRS_STACK_SIZE
	.align		4
.L_169:
        /*0084*/ 	.byte	0x04, 0x1e
        /*0086*/ 	.short	(.L_171 - .L_170)
.L_170:
        /*0088*/ 	.word	0x00000000


	//----- nvinfo : EIATTR_CBANK_PARAM_SIZE
	.align		4
.L_171:
        /*008c*/ 	.byte	0x03, 0x19
        /*008e*/ 	.short	0x0030


	//----- nvinfo : EIATTR_PARAM_CBANK
	.align		4
        /*0090*/ 	.byte	0x04, 0x0a
        /*0092*/ 	.short	(.L_173 - .L_172)
	.align		4
.L_172:
        /*0094*/ 	.word	index@(.nv.constant0._Z20rungeKutta4ThirdStepP7double2S0_S0_S0_dd)
        /*0098*/ 	.short	0x0380
        /*009a*/ 	.short	0x0030


	//----- nvinfo : EIATTR_SW_WAR
	.align		4
.L_173:
        /*009c*/ 	.byte	0x04, 0x36
        /*009e*/ 	.short	(.L_175 - .L_174)
.L_174:
        /*00a0*/ 	.word	0x00000008
.L_175:


//--------------------- .nv.info._Z21rungeKutta4SecondStepP7double2S0_S0_S0_dd --------------------------
	.section	.nv.info._Z21rungeKutta4SecondStepP7double2S0_S0_S0_dd,"",@"SHT_CUDA_INFO"
	.sectionflags	@""
	.align	4


	//----- nvinfo : EIATTR_CUDA_API_VERSION
	.align		4
        /*0000*/ 	.byte	0x04, 0x37
        /*0002*/ 	.short	(.L_177 - .L_176)
.L_176:
        /*0004*/ 	.word	0x00000082


	//----- nvinfo : EIATTR_KPARAM_INFO
	.align		4
.L_177:
        /*0008*/ 	.byte	0x04, 0x17
        /*000a*/ 	.short	(.L_179 - .L_178)
.L_178:
        /*000c*/ 	.word	0x00000000
        /*0010*/ 	.short	0x0005
        /*0012*/ 	.short	0x0028
        /*0014*/ 	.byte	0x00, 0xf0, 0x21, 0x00


	//----- nvinfo : EIATTR_KPARAM_INFO
	.align		4
.L_179:
        /*0018*/ 	.byte	0x04, 0x17
        /*001a*/ 	.short	(.L_181 - .L_180)
.L_180:
        /*001c*/ 	.word	0x00000000
        /*0020*/ 	.short	0x0004
        /*0022*/ 	.short	0x0020
        /*0024*/ 	.byte	0x00, 0xf0, 0x21, 0x00


	//----- nvinfo : EIATTR_KPARAM_INFO
	.align		4
.L_181:
        /*0028*/ 	.byte	0x04, 0x17
        /*002a*/ 	.short	(.L_183 - .L_182)
.L_182:
        /*002c*/ 	.word	0x00000000
        /*0030*/ 	.short	0x0003
        /*0032*/ 	.short	0x0018
        /*0034*/ 	.byte	0x00, 0xf5, 0x21, 0x00


	//----- nvinfo : EIATTR_KPARAM_INFO
	.align		4
.L_183:
        /*0038*/ 	.byte	0x04, 0x17
        /*003a*/ 	.short	(.L_185 - .L_184)
.L_184:
        /*003c*/ 	.word	0x00000000
        /*0040*/ 	.short	0x0002
        /*0042*/ 	.short	0x0010
        /*0044*/ 	.byte	0x00, 0xf5, 0x21, 0x00


	//----- nvinfo : EIATTR_KPARAM_INFO
	.align		4
.L_185:
        /*0048*/ 	.byte	0x04, 0x17
        /*004a*/ 	.short	(.L_187 - .L_186)
.L_186:
        /*004c*/ 	.word	0x00000000
        /*0050*/ 	.short	0x0001
        /*0052*/ 	.short	0x0008
        /*0054*/ 	.byte	0x00, 0xf5, 0x21, 0x00


	//----- nvinfo : EIATTR_KPARAM_INFO
	.align		4
.L_187:
        /*0058*/ 	.byte	0x04, 0x17
        /*005a*/ 	.short	(.L_189 - .L_188)
.L_188:
        /*005c*/ 	.word	0x00000000
        /*0060*/ 	.short	0x0000
        /*0062*/ 	.short	0x0000
        /*0064*/ 	.byte	0x00, 0xf5, 0x21, 0x00


	//----- nvinfo : EIATTR_SPARSE_MMA_MASK
	.align		4
.L_189:
        /*0068*/ 	.byte	0x03, 0x50
        /*006a*/ 	.short	0x0000


	//----- nvinfo : EIATTR_MAXREG_COUNT
	.align		4
        /*006c*/ 	.byte	0x03, 0x1b
        /*006e*/ 	.short	0x00ff


	//----- nvinfo : EIATTR_MERCURY_ISA_VERSION
	.align		4
        /*0070*/ 	.byte	0x03, 0x5f
        /*0072*/ 	.short	0x0101


	//----- nvinfo : EIATTR_VRC_CTA_INIT_COUNT
	.align		4
        /*0074*/ 	.byte	0x02, 0x4a
	.zero		1
	.zero		1


	//----- nvinfo : EIATTR_EXIT_INSTR_OFFSETS
	.align		4
        /*0078*/ 	.byte	0x04, 0x1c
        /*007a*/ 	.short	(.L_191 - .L_190)


	//   ....[0]....
.L_190:
        /*007c*/ 	.word	0x00000060


	//   ....[1]....
        /*0080*/ 	.word	0x000003a0


	//----- nvinfo : EIATTR_CRS_STACK_SIZE
	.align		4
.L_191:
        /*0084*/ 	.byte	0x04, 0x1e
        /*0086*/ 	.short	(.L_193 - .L_192)
.L_192:
        /*0088*/ 	.word	0x00000000


	//----- nvinfo : EIATTR_CBANK_PARAM_SIZE
	.align		4
.L_193:
        /*008c*/ 	.byte	0x03, 0x19
        /*008e*/ 	.short	0x0030


	//----- nvinfo : EIATTR_PARAM_CBANK
	.align		4
        /*0090*/ 	.byte	0x04, 0x0a
        /*0092*/ 	.short	(.L_195 - .L_194)
	.align		4
.L_194:
        /*0094*/ 	.word	index@(.nv.constant0._Z21rungeKutta4SecondStepP7double2S0_S0_S0_dd)
        /*0098*/ 	.short	0x0380
        /*009a*/ 	.short	0x0030


	//----- nvinfo : EIATTR_SW_WAR
	.align		4
.L_195:
        /*009c*/ 	.byte	0x04, 0x36
        /*009e*/ 	.short	(.L_197 - .L_196)
.L_196:
        /*00a0*/ 	.word	0x00000008
.L_197:


//--------------------- .nv.info._Z20rungeKutta4FirstStepP7double2S0_S0_S0_dd --------------------------
	.section	.nv.info._Z20rungeKutta4FirstStepP7double2S0_S0_S0_dd,"",@"SHT_CUDA_INFO"
	.sectionflags	@""
	.align	4


	//----- nvinfo : EIATTR_CUDA_API_VERSION
	.align		4
        /*0000*/ 	.byte	0x04, 0x37
        /*0002*/ 	.short	(.L_199 - .L_198)
.L_198:
        /*0004*/ 	.word	0x00000082


	//----- nvinfo : EIATTR_KPARAM_INFO
	.align		4
.L_199:
        /*0008*/ 	.byte	0x04, 0x17
        /*000a*/ 	.short	(.L_201 - .L_200)
.L_200:
        /*000c*/ 	.word	0x00000000
        /*0010*/ 	.short	0x0005
        /*0012*/ 	.short	0x0028
        /*0014*/ 	.byte	0x00, 0xf0, 0x21, 0x00


	//----- nvinfo : EIATTR_KPARAM_INFO
	.align		4
.L_201:
        /*0018*/ 	.byte	0x04, 0x17
        /*001a*/ 	.short	(.L_203 - .L_202)
.L_202:
        /*001c*/ 	.word	0x00000000
        /*0020*/ 	.short	0x0004
        /*0022*/ 	.short	0x0020
        /*0024*/ 	.byte	0x00, 0xf0, 0x21, 0x00


	//----- nvinfo : EIATTR_KPARAM_INFO
	.align		4
.L_203:
        /*0028*/ 	.byte	0x04, 0x17
        /*002a*/ 	.short	(.L_205 - .L_204)
.L_204:
        /*002c*/ 	.word	0x00000000
        /*0030*/ 	.short	0x0003
        /*0032*/ 	.short	0x0018
        /*0034*/ 	.byte	0x00, 0xf5, 0x21, 0x00


	//----- nvinfo : EIATTR_KPARAM_INFO
	.align		4
.L_205:
        /*0038*/ 	.byte	0x04, 0x17
        /*003a*/ 	.short	(.L_207 - .L_206)
.L_206:
        /*003c*/ 	.word	0x00000000
        /*0040*/ 	.short	0x0002
        /*0042*/ 	.short	0x0010
        /*0044*/ 	.byte	0x00, 0xf5, 0x21, 0x00


	//----- nvinfo : EIATTR_KPARAM_INFO
	.align		4
.L_207:
        /*0048*/ 	.byte	0x04, 0x17
        /*004a*/ 	.short	(.L_209 - .L_208)
.L_208:
        /*004c*/ 	.word	0x00000000
        /*0050*/ 	.short	0x0001
        /*0052*/ 	.short	0x0008
        /*0054*/ 	.byte	0x00, 0xf5, 0x21, 0x00


	//----- nvinfo : EIATTR_KPARAM_INFO
	.align		4
.L_209:
        /*0058*/ 	.byte	0x04, 0x17
        /*005a*/ 	.short	(.L_211 - .L_210)
.L_210:
        /*005c*/ 	.word	0x00000000
        /*0060*/ 	.short	0x0000
        /*0062*/ 	.short	0x0000
        /*0064*/ 	.byte	0x00, 0xf5, 0x21, 0x00


	//----- nvinfo : EIATTR_SPARSE_MMA_MASK
	.align		4
.L_211:
        /*0068*/ 	.byte	0x03, 0x50
        /*006a*/ 	.short	0x0000


	//----- nvinfo : EIATTR_MAXREG_COUNT
	.align		4
        /*006c*/ 	.byte	0x03, 0x1b
        /*006e*/ 	.short	0x00ff


	//----- nvinfo : EIATTR_MERCURY_ISA_VERSION
	.align		4
        /*0070*/ 	.byte	0x03, 0x5f
        /*0072*/ 	.short	0x0101


	//----- nvinfo : EIATTR_VRC_CTA_INIT_COUNT
	.align		4
        /*0074*/ 	.byte	0x02, 0x4a
	.zero		1
	.zero		1


	//----- nvinfo : EIATTR_EXIT_INSTR_OFFSETS
	.align		4
        /*0078*/ 	.byte	0x04, 0x1c
        /*007a*/ 	.short	(.L_213 - .L_212)


	//   ....[0]....
.L_212:
        /*007c*/ 	.word	0x00000060


	//   ....[1]....
        /*0080*/ 	.word	0x000003b0


	//----- nvinfo : EIATTR_CRS_STACK_SIZE
	.align		4
.L_213:
        /*0084*/ 	.byte	0x04, 0x1e
        /*0086*/ 	.short	(.L_215 - .L_214)
.L_214:
        /*0088*/ 	.word	0x00000000


	//----- nvinfo : EIATTR_CBANK_PARAM_SIZE
	.align		4
.L_215:
        /*008c*/ 	.byte	0x03, 0x19
        /*008e*/ 	.short	0x0030


	//----- nvinfo : EIATTR_PARAM_CBANK
	.align		4
        /*0090*/ 	.byte	0x04, 0x0a
        /*0092*/ 	.short	(.L_217 - .L_216)
	.align		4
.L_216:
        /*0094*/ 	.word	index@(.nv.constant0._Z20rungeKutta4FirstStepP7double2S0_S0_S0_dd)
        /*0098*/ 	.short	0x0380
        /*009a*/ 	.short	0x0030


	//----- nvinfo : EIATTR_SW_WAR
	.align		4
.L_217:
        /*009c*/ 	.byte	0x04, 0x36
        /*009e*/ 	.short	(.L_219 - .L_218)
.L_218:
        /*00a0*/ 	.word	0x00000008
.L_219:


//--------------------- .nv.info._Z10fillKernelP7double2S0_ --------------------------
	.section	.nv.info._Z10fillKernelP7double2S0_,"",@"SHT_CUDA_INFO"
	.sectionflags	@""
	.align	4


	//----- nvinfo : EIATTR_CUDA_API_VERSION
	.align		4
        /*0000*/ 	.byte	0x04, 0x37
        /*0002*/ 	.short	(.L_221 - .L_220)
.L_220:
        /*0004*/ 	.word	0x00000082


	//----- nvinfo : EIATTR_KPARAM_INFO
	.align		4
.L_221:
        /*0008*/ 	.byte	0x04, 0x17
        /*000a*/ 	.short	(.L_223 - .L_222)
.L_222:
        /*000c*/ 	.word	0x00000000
        /*0010*/ 	.short	0x0001
        /*0012*/ 	.short	0x0008
        /*0014*/ 	.byte	0x00, 0xf5, 0x21, 0x00


	//----- nvinfo : EIATTR_KPARAM_INFO
	.align		4
.L_223:
        /*0018*/ 	.byte	0x04, 0x17
        /*001a*/ 	.short	(.L_225 - .L_224)
.L_224:
        /*001c*/ 	.word	0x00000000
        /*0020*/ 	.short	0x0000
        /*0022*/ 	.short	0x0000
        /*0024*/ 	.byte	0x00, 0xf5, 0x21, 0x00


	//----- nvinfo : EIATTR_SPARSE_MMA_MASK
	.align		4
.L_225:
        /*0028*/ 	.byte	0x03, 0x50
        /*002a*/ 	.short	0x0000


	//----- nvinfo : EIATTR_MAXREG_COUNT
	.align		4
        /*002c*/ 	.byte	0x03, 0x1b
        /*002e*/ 	.short	0x00ff


	//----- nvinfo : EIATTR_MERCURY_ISA_VERSION
	.align		4
        /*0030*/ 	.byte	0x03, 0x5f
        /*0032*/ 	.short	0x0101


	//----- nvinfo : EIATTR_VRC_CTA_INIT_COUNT
	.align		4
        /*0034*/ 	.byte	0x02, 0x4a
	.zero		1
	.zero		1


	//----- nvinfo : EIATTR_EXIT_INSTR_OFFSETS
	.align		4
        /*0038*/ 	.byte	0x04, 0x1c
        /*003a*/ 	.short	(.L_227 - .L_226)


	//   ....[0]....
.L_226:
        /*003c*/ 	.word	0x00000060


	//   ....[1]....
        /*0040*/ 	.word	0x000000e0


	//----- nvinfo : EIATTR_CBANK_PARAM_SIZE
	.align		4
.L_227:
        /*0044*/ 	.byte	0x03, 0x19
        /*0046*/ 	.short	0x0010


	//----- nvinfo : EIATTR_PARAM_CBANK
	.align		4
        /*0048*/ 	.byte	0x04, 0x0a
        /*004a*/ 	.short	(.L_229 - .L_228)
	.align		4
.L_228:
        /*004c*/ 	.word	index@(.nv.constant0._Z10fillKernelP7double2S0_)
        /*0050*/ 	.short	0x0380
        /*0052*/ 	.short	0x0010


	//----- nvinfo : EIATTR_SW_WAR
	.align		4
.L_229:
        /*0054*/ 	.byte	0x04, 0x36
        /*0056*/ 	.short	(.L_231 - .L_230)
.L_230:
        /*0058*/ 	.word	0x00000008
.L_231:


//--------------------- .nv.info._Z20incrementMul01KernelP7double2S0_S_S_ --------------------------
	.section	.nv.info._Z20incrementMul01KernelP7double2S0_S_S_,"",@"SHT_CUDA_INFO"
	.sectionflags	@""
	.align	4


	//----- nvinfo : EIATTR_CUDA_API_VERSION
	.align		4
        /*0000*/ 	.byte	0x04, 0x37
        /*0002*/ 	.short	(.L_233 - .L_232)
.L_232:
        /*0004*/ 	.word	0x00000082


	//----- nvinfo : EIATTR_KPARAM_INFO
	.align		4
.L_233:
        /*0008*/ 	.byte	0x04, 0x17
        /*000a*/ 	.short	(.L_235 - .L_234)
.L_234:
        /*000c*/ 	.word	0x00000000
        /*0010*/ 	.short	0x0003
        /*0012*/ 	.short	0x0020
        /*0014*/ 	.byte	0x00, 0xf0, 0x41, 0x00


	//----- nvinfo : EIATTR_KPARAM_INFO
	.align		4
.L_235:
        /*0018*/ 	.byte	0x04, 0x17
        /*001a*/ 	.short	(.L_237 - .L_236)
.L_236:
        /*001c*/ 	.word	0x00000000
        /*0020*/ 	.short	0x0002
        /*0022*/ 	.short	0x0010
        /*0024*/ 	.byte	0x00, 0xf0, 0x41, 0x00


	//----- nvinfo : EIATTR_KPARAM_INFO
	.align		4
.L_237:
        /*0028*/ 	.byte	0x04, 0x17
        /*002a*/ 	.short	(.L_239 - .L_238)
.L_238:
        /*002c*/ 	.word	0x00000000
        /*0030*/ 	.short	0x0001
        /*0032*/ 	.short	0x0008
        /*0034*/ 	.byte	0x00, 0xf5, 0x21, 0x00


	//----- nvinfo : EIATTR_KPARAM_INFO
	.align		4
.L_239:
        /*0038*/ 	.byte	0x04, 0x17
        /*003a*/ 	.short	(.L_241 - .L_240)
.L_240:
        /*003c*/ 	.word	0x00000000
        /*0040*/ 	.short	0x0000
        /*0042*/ 	.short	0x0000
        /*0044*/ 	.byte	0x00, 0xf5, 0x21, 0x00


	//----- nvinfo : EIATTR_SPARSE_MMA_MASK
	.align		4
.L_241:
        /*0048*/ 	.byte	0x03, 0x50
        /*004a*/ 	.short	0x0000


	//----- nvinfo : EIATTR_MAXREG_COUNT
	.align		4
        /*004c*/ 	.byte	0x03, 0x1b
        /*004e*/ 	.short	0x00ff


	//----- nvinfo : EIATTR_MERCURY_ISA_VERSION
	.align		4
        /*0050*/ 	.byte	0x03, 0x5f
        /*0052*/ 	.short	0x0101


	//----- nvinfo : EIATTR_VRC_CTA_INIT_COUNT
	.align		4
        /*0054*/ 	.byte	0x02, 0x4a
	.zero		1
	.zero		1


	//----- nvinfo : EIATTR_EXIT_INSTR_OFFSETS
	.align		4
        /*0058*/ 	.byte	0x04, 0x1c
        /*005a*/ 	.short	(.L_243 - .L_242)


	//   ....[0]....
.L_242:
        /*005c*/ 	.word	0x00000060


	//   ....[1]....
        /*0060*/ 	.word	0x000001b0


	//----- nvinfo : EIATTR_CBANK_PARAM_SIZE
	.align		4
.L_243:
        /*0064*/ 	.byte	0x03, 0x19
        /*0066*/ 	.short	0x0030


	//----- nvinfo : EIATTR_PARAM_CBANK
	.align		4
        /*0068*/ 	.byte	0x04, 0x0a
        /*006a*/ 	.short	(.L_245 - .L_244)
	.align		4
.L_244:
        /*006c*/ 	.word	index@(.nv.constant0._Z20incrementMul01KernelP7double2S0_S_S_)
        /*0070*/ 	.short	0x0380
        /*0072*/ 	.short	0x0030


	//----- nvinfo : EIATTR_SW_WAR
	.align		4
.L_245:
        /*0074*/ 	.byte	0x04, 0x36
        /*0076*/ 	.short	(.L_247 - .L_246)
.L_246:
        /*0078*/ 	.word	0x00000008
.L_247:


//--------------------- .nv.info._Z19incrementMul0KernelP7double2S0_S_ --------------------------
	.section	.nv.info._Z19incrementMul0KernelP7double2S0_S_,"",@"SHT_CUDA_INFO"
	.sectionflags	@""
	.align	4


	//----- nvinfo : EIATTR_CUDA_API_VERSION
	.align		4
        /*0000*/ 	.byte	0x04, 0x37
        /*0002*/ 	.short	(.L_249 - .L_248)
.L_248:
        /*0004*/ 	.word	0x00000082


	//----- nvinfo : EIATTR_KPARAM_INFO
	.align		4
.L_249:
        /*0008*/ 	.byte	0x04, 0x17
        /*000a*/ 	.short	(.L_251 - .L_250)
.L_250:
        /*000c*/ 	.word	0x00000000
        /*0010*/ 	.short	0x0002
        /*0012*/ 	.short	0x0010
        /*0014*/ 	.byte	0x00, 0xf0, 0x41, 0x00


	//----- nvinfo : EIATTR_KPARAM_INFO
	.align		4
.L_251:
        /*0018*/ 	.byte	0x04, 0x17
        /*001a*/ 	.short	(.L_253 - .L_252)
.L_252:
        /*001c*/ 	.word	0x00000000
        /*0020*/ 	.short	0x0001
        /*0022*/ 	.short	0x0008
        /*0024*/ 	.byte	0x00, 0xf5, 0x21, 0x00


	//----- nvinfo : EIATTR_KPARAM_INFO
	.align		4
.L_253:
        /*0028*/ 	.byte	0x04, 0x17
        /*002a*/ 	.short	(.L_255 - .L_254)
.L_254:
        /*002c*/ 	.word	0x00000000
        /*0030*/ 	.short	0x0000
        /*0032*/ 	.short	0x0000
        /*0034*/ 	.byte	0x00, 0xf5, 0x21, 0x00


	//----- nvinfo : EIATTR_SPARSE_MMA_MASK
	.align		4
.L_255:
        /*0038*/ 	.byte	0x03, 0x50
        /*003a*/ 	.short	0x0000


	//----- nvinfo : EIATTR_MAXREG_COUNT
	.align		4
        /*003c*/ 	.byte	0x03, 0x1b
        /*003e*/ 	.short	0x00ff


	//----- nvinfo : EIATTR_MERCURY_ISA_VERSION
	.align		4
        /*0040*/ 	.byte	0x03, 0x5f
        /*0042*/ 	.short	0x0101


	//----- nvinfo : EIATTR_VRC_CTA_INIT_COUNT
	.align		4
        /*0044*/ 	.byte	0x02, 0x4a
	.zero		1
	.zero		1


	//----- nvinfo : EIATTR_EXIT_INSTR_OFFSETS
	.align		4
        /*0048*/ 	.byte	0x04, 0x1c
        /*004a*/ 	.short	(.L_257 - .L_256)


	//   ....[0]....
.L_256:
        /*004c*/ 	.word	0x00000060


	//   ....[1]....
        /*0050*/ 	.word	0x00000160


	//----- nvinfo : EIATTR_CBANK_PARAM_SIZE
	.align		4
.L_257:
        /*0054*/ 	.byte	0x03, 0x19
        /*0056*/ 	.short	0x0020


	//----- nvinfo : EIATTR_PARAM_CBANK
	.align		4
        /*0058*/ 	.byte	0x04, 0x0a
        /*005a*/ 	.short	(.L_259 - .L_258)
	.align		4
.L_258:
        /*005c*/ 	.word	index@(.nv.constant0._Z19incrementMul0KernelP7double2S0_S_)
        /*0060*/ 	.short	0x0380
        /*0062*/ 	.short	0x0020


	//----- nvinfo : EIATTR_SW_WAR
	.align		4
.L_259:
        /*0064*/ 	.byte	0x04, 0x36
        /*0066*/ 	.short	(.L_261 - .L_260)
.L_260:
        /*0068*/ 	.word	0x00000008
.L_261:


//--------------------- .nv.info._Z19incrementMul1KernelP7double2S0_S_ --------------------------
	.section	.nv.info._Z19incrementMul1KernelP7double2S0_S_,"",@"SHT_CUDA_INFO"
	.sectionflags	@""
	.align	4


	//----- nvinfo : EIATTR_CUDA_API_VERSION
	.align		4
        /*0000*/ 	.byte	0x04, 0x37
        /*0002*/ 	.short	(.L_263 - .L_262)
.L_262:
        /*0004*/ 	.word	0x00000082


	//----- nvinfo : EIATTR_KPARAM_INFO
	.align		4
.L_263:
        /*0008*/ 	.byte	0x04, 0x17
        /*000a*/ 	.short	(.L_265 - .L_264)
.L_264:
        /*000c*/ 	.word	0x00000000
        /*0010*/ 	.short	0x0002
        /*0012*/ 	.short	0x0010
        /*0014*/ 	.byte	0x00, 0xf0, 0x41, 0x00


	//----- nvinfo : EIATTR_KPARAM_INFO
	.align		4
.L_265:
        /*0018*/ 	.byte	0x04, 0x17
        /*001a*/ 	.short	(.L_267 - .L_266)
.L_266:
        /*001c*/ 	.word	0x00000000
        /*0020*/ 	.short	0x0001
        /*0022*/ 	.short	0x0008
        /*0024*/ 	.byte	0x00, 0xf5, 0x21, 0x00


	//----- nvinfo : EIATTR_KPARAM_INFO
	.align		4
.L_267:
        /*0028*/ 	.byte	0x04, 0x17
        /*002a*/ 	.short	(.L_269 - .L_268)
.L_268:
        /*002c*/ 	.word	0x00000000
        /*0030*/ 	.short	0x0000
        /*0032*/ 	.short	0x0000
        /*0034*/ 	.byte	0x00, 0xf5, 0x21, 0x00


	//----- nvinfo : EIATTR_SPARSE_MMA_MASK
	.align		4
.L_269:
        /*0038*/ 	.byte	0x03, 0x50
        /*003a*/ 	.short	0x0000


	//----- nvinfo : EIATTR_MAXREG_COUNT
	.align		4
        /*003c*/ 	.byte	0x03, 0x1b
        /*003e*/ 	.short	0x00ff


	//----- nvinfo : EIATTR_MERCURY_ISA_VERSION
	.align		4
        /*0040*/ 	.byte	0x03, 0x5f
        /*0042*/ 	.short	0x0101


	//----- nvinfo : EIATTR_VRC_CTA_INIT_COUNT
	.align		4
        /*0044*/ 	.byte	0x02, 0x4a
	.zero		1
	.zero		1


	//----- nvinfo : EIATTR_EXIT_INSTR_OFFSETS
	.align		4
        /*0048*/ 	.byte	0x04, 0x1c
        /*004a*/ 	.short	(.L_271 - .L_270)


	//   ....[0]....
.L_270:
        /*004c*/ 	.word	0x00000060


	//   ....[1]....
        /*0050*/ 	.word	0x00000160


	//----- nvinfo : EIATTR_CBANK_PARAM_SIZE
	.align		4
.L_271:
        /*0054*/ 	.byte	0x03, 0x19
        /*0056*/ 	.short	0x0020


	//----- nvinfo : EIATTR_PARAM_CBANK
	.align		4
        /*0058*/ 	.byte	0x04, 0x0a
        /*005a*/ 	.short	(.L_273 - .L_272)
	.align		4
.L_272:
        /*005c*/ 	.word	index@(.nv.constant0._Z19incrementMul1KernelP7double2S0_S_)
        /*0060*/ 	.short	0x0380
        /*0062*/ 	.short	0x0020


	//----- nvinfo : EIATTR_SW_WAR
	.align		4
.L_273:
        /*0064*/ 	.byte	0x04, 0x36
        /*0066*/ 	.short	(.L_275 - .L_274)
.L_274:
        /*0068*/ 	.word	0x00000008
.L_275:


//--------------------- .nv.info._Z15incrementKernelP7double2S0_ --------------------------
	.section	.nv.info._Z15incrementKernelP7double2S0_,"",@"SHT_CUDA_INFO"
	.sectionflags	@""
	.align	4


	//----- nvinfo : EIATTR_CUDA_API_VERSION
	.align		4
        /*0000*/ 	.byte	0x04, 0x37
        /*0002*/ 	.short	(.L_277 - .L_276)
.L_276:
        /*0004*/ 	.word	0x00000082


	//----- nvinfo : EIATTR_KPARAM_INFO
	.align		4
.L_277:
        /*0008*/ 	.byte	0x04, 0x17
        /*000a*/ 	.short	(.L_279 - .L_278)
.L_278:
        /*000c*/ 	.word	0x00000000
        /*0010*/ 	.short	0x0001
        /*0012*/ 	.short	0x0008
        /*0014*/ 	.byte	0x00, 0xf5, 0x21, 0x00


	//----- nvinfo : EIATTR_KPARAM_INFO
	.align		4
.L_279:
        /*0018*/ 	.byte	0x04, 0x17
        /*001a*/ 	.short	(.L_281 - .L_280)
.L_280:
        /*001c*/ 	.word	0x00000000
        /*0020*/ 	.short	0x0000
        /*0022*/ 	.short	0x0000
        /*0024*/ 	.byte	0x00, 0xf5, 0x21, 0x00


	//----- nvinfo : EIATTR_SPARSE_MMA_MASK
	.align		4
.L_281:
        /*0028*/ 	.byte	0x03, 0x50
        /*002a*/ 	.short	0x0000


	//----- nvinfo : EIATTR_MAXREG_COUNT
	.align		4
        /*002c*/ 	.byte	0x03, 0x1b
        /*002e*/ 	.short	0x00ff


	//----- nvinfo : EIATTR_MERCURY_ISA_VERSION
	.align		4
        /*0030*/ 	.byte	0x03, 0x5f
        /*0032*/ 	.short	0x0101


	//----- nvinfo : EIATTR_VRC_CTA_INIT_COUNT
	.align		4
        /*0034*/ 	.byte	0x02, 0x4a
	.zero		1
	.zero		1


	//----- nvinfo : EIATTR_EXIT_INSTR_OFFSETS
	.align		4
        /*0038*/ 	.byte	0x04, 0x1c
        /*003a*/ 	.short	(.L_283 - .L_282)


	//   ....[0]....
.L_282:
        /*003c*/ 	.word	0x00000060


	//   ....[1]....
        /*0040*/ 	.word	0x00000110


	//----- nvinfo : EIATTR_CBANK_PARAM_SIZE
	.align		4
.L_283:
        /*0044*/ 	.byte	0x03, 0x19
        /*0046*/ 	.short	0x0010


	//----- nvinfo : EIATTR_PARAM_CBANK
	.align		4
        /*0048*/ 	.byte	0x04, 0x0a
        /*004a*/ 	.short	(.L_285 - .L_284)
	.align		4
.L_284:
        /*004c*/ 	.word	index@(.nv.constant0._Z15incrementKernelP7double2S0_)
        /*0050*/ 	.short	0x0380
        /*0052*/ 	.short	0x0010


	//----- nvinfo : EIATTR_SW_WAR
	.align		4
.L_285:
        /*0054*/ 	.byte	0x04, 0x36
        /*0056*/ 	.short	(.L_287 - .L_286)
.L_286:
        /*0058*/ 	.word	0x00000008
.L_287:


//--------------------- .nv.info._Z15evaluateFKernelP7double2S0_S0_ --------------------------
	.section	.nv.info._Z15evaluateFKernelP7double2S0_S0_,"",@"SHT_CUDA_INFO"
	.sectionflags	@""
	.align	4


	//----- nvinfo : EIATTR_CUDA_API_VERSION
	.align		4
        /*0000*/ 	.byte	0x04, 0x37
        /*0002*/ 	.short	(.L_289 - .L_288)
.L_288:
        /*0004*/ 	.word	0x00000082


	//----- nvinfo : EIATTR_KPARAM_INFO
	.align		4
.L_289:
        /*0008*/ 	.byte	0x04, 0x17
        /*000a*/ 	.short	(.L_291 - .L_290)
.L_290:
        /*000c*/ 	.word	0x00000000
        /*0010*/ 	.short	0x0002
        /*0012*/ 	.short	0x0010
        /*0014*/ 	.byte	0x00, 0xf5, 0x21, 0x00


	//----- nvinfo : EIATTR_KPARAM_INFO
	.align		4
.L_291:
        /*0018*/ 	.byte	0x04, 0x17
        /*001a*/ 	.short	(.L_293 - .L_292)
.L_292:
        /*001c*/ 	.word	0x00000000
        /*0020*/ 	.short	0x0001
        /*0022*/ 	.short	0x0008
        /*0024*/ 	.byte	0x00, 0xf5, 0x21, 0x00


	//----- nvinfo : EIATTR_KPARAM_INFO
	.align		4
.L_293:
        /*0028*/ 	.byte	0x04, 0x17
        /*002a*/ 	.short	(.L_295 - .L_294)
.L_294:
        /*002c*/ 	.word	0x00000000
        /*0030*/ 	.short	0x0000
        /*0032*/ 	.short	0x0000
        /*0034*/ 	.byte	0x00, 0xf5, 0x21, 0x00


	//----- nvinfo : EIATTR_SPARSE_MMA_MASK
	.align		4
.L_295:
        /*0038*/ 	.byte	0x03, 0x50
        /*003a*/ 	.short	0x0000


	//----- nvinfo : EIATTR_MAXREG_COUNT
	.align		4
        /*003c*/ 	.byte	0x03, 0x1b
        /*003e*/ 	.short	0x00ff


	//----- nvinfo : EIATTR_MERCURY_ISA_VERSION
	.align		4
        /*0040*/ 	.byte	0x03, 0x5f
        /*0042*/ 	.short	0x0101


	//----- nvinfo : EIATTR_VRC_CTA_INIT_COUNT
	.align		4
        /*0044*/ 	.byte	0x02, 0x4a
	.zero		1
	.zero		1


	//----- nvinfo : EIATTR_EXIT_INSTR_OFFSETS
	.align		4
        /*0048*/ 	.byte	0x04, 0x1c
        /*004a*/ 	.short	(.L_297 - .L_296)


	//   ....[0]....
.L_296:
        /*004c*/ 	.word	0x00000060


	//   ....[1]....
        /*0050*/ 	.word	0x00000210


	//----- nvinfo : EIATTR_CBANK_PARAM_SIZE
	.align		4
.L_297:
        /*0054*/ 	.byte	0x03, 0x19
        /*0056*/ 	.short	0x0018


	//----- nvinfo : EIATTR_PARAM_CBANK
	.align		4
        /*0058*/ 	.byte	0x04, 0x0a
        /*005a*/ 	.short	(.L_299 - .L_298)
	.align		4
.L_298:
        /*005c*/ 	.word	index@(.nv.constant0._Z15evaluateFKernelP7double2S0_S0_)
        /*0060*/ 	.short	0x0380
        /*0062*/ 	.short	0x0018


	//----- nvinfo : EIATTR_SW_WAR
	.align		4
.L_299:
        /*0064*/ 	.byte	0x04, 0x36
        /*0066*/ 	.short	(.L_301 - .L_300)
.L_300:
        /*0068*/ 	.word	0x00000008
.L_301:


//--------------------- .nv.info._Z14boundabsKernelP7double2 --------------------------
	.section	.nv.info._Z14boundabsKernelP7double2,"",@"SHT_CUDA_INFO"
	.sectionflags	@""
	.align	4


	//----- nvinfo : EIATTR_CUDA_API_VERSION
	.align		4
        /*0000*/ 	.byte	0x04, 0x37
        /*0002*/ 	.short	(.L_303 - .L_302)
.L_302:
        /*0004*/ 	.word	0x00000082


	//----- nvinfo : EIATTR_KPARAM_INFO
	.align		4
.L_303:
        /*0008*/ 	.byte	0x04, 0x17
        /*000a*/ 	.short	(.L_305 - .L_304)
.L_304:
        /*000c*/ 	.word	0x00000000
        /*0010*/ 	.short	0x0000
        /*0012*/ 	.short	0x0000
        /*0014*/ 	.byte	0x00, 0xf5, 0x21, 0x00


	//----- nvinfo : EIATTR_SPARSE_MMA_MASK
	.align		4
.L_305:
        /*0018*/ 	.byte	0x03, 0x50
        /*001a*/ 	.short	0x0000


	//----- nvinfo : EIATTR_MAXREG_COUNT
	.align		4
        /*001c*/ 	.byte	0x03, 0x1b
        /*001e*/ 	.short	0x00ff


	//----- nvinfo : EIATTR_MERCURY_ISA_VERSION
	.align		4
        /*0020*/ 	.byte	0x03, 0x5f
        /*0022*/ 	.short	0x0101


	//----- nvinfo : EIATTR_VRC_CTA_INIT_COUNT
	.align		4
        /*0024*/ 	.byte	0x02, 0x4a
	.zero		1
	.zero		1


	//----- nvinfo : EIATTR_EXIT_INSTR_OFFSETS
	.align		4
        /*0028*/ 	.byte	0x04, 0x1c
        /*002a*/ 	.short	(.L_307 - .L_306)


	//   ....[0]....
.L_306:
        /*002c*/ 	.word	0x000002c0


	//----- nvinfo : EIATTR_CRS_STACK_SIZE
	.align		4
.L_307:
        /*0030*/ 	.byte	0x04, 0x1e
        /*0032*/ 	.short	(.L_309 - .L_308)
.L_308:
        /*0034*/ 	.word	0x00000000


	//----- nvinfo : EIATTR_CBANK_PARAM_SIZE
	.align		4
.L_309:
        /*0038*/ 	.byte	0x03, 0x19
        /*003a*/ 	.short	0x0008


	//----- nvinfo : EIATTR_PARAM_CBANK
	.align		4
        /*003c*/ 	.byte	0x04, 0x0a
        /*003e*/ 	.short	(.L_311 - .L_310)
	.align		4
.L_310:
        /*0040*/ 	.word	index@(.nv.constant0._Z14boundabsKernelP7double2)
        /*0044*/ 	.short	0x0380
        /*0046*/ 	.short	0x0008


	//----- nvinfo : EIATTR_SW_WAR
	.align		4
.L_311:
        /*0048*/ 	.byte	0x04, 0x36
        /*004a*/ 	.short	(.L_313 - .L_312)
.L_312:
        /*004c*/ 	.word	0x00000008
.L_313:


//--------------------- .nv.info._Z11boundKernelP7double2 --------------------------
	.section	.nv.info._Z11boundKernelP7double2,"",@"SHT_CUDA_INFO"
	.sectionflags	@""
	.align	4


	//----- nvinfo : EIATTR_CUDA_API_VERSION
	.align		4
        /*0000*/ 	.byte	0x04, 0x37
        /*0002*/ 	.short	(.L_315 - .L_314)
.L_314:
        /*0004*/ 	.word	0x00000082


	//----- nvinfo : EIATTR_KPARAM_INFO
	.align		4
.L_315:
        /*0008*/ 	.byte	0x04, 0x17
        /*000a*/ 	.short	(.L_317 - .L_316)
.L_316:
        /*000c*/ 	.word	0x00000000
        /*0010*/ 	.short	0x0000
        /*0012*/ 	.short	0x0000
        /*0014*/ 	.byte	0x00, 0xf5, 0x21, 0x00


	//----- nvinfo : EIATTR_SPARSE_MMA_MASK
	.align		4
.L_317:
        /*0018*/ 	.byte	0x03, 0x50
        /*001a*/ 	.short	0x0000


	//----- nvinfo : EIATTR_MAXREG_COUNT
	.align		4
        /*001c*/ 	.byte	0x03, 0x1b
        /*001e*/ 	.short	0x00ff


	//----- nvinfo : EIATTR_MERCURY_ISA_VERSION
	.align		4
        /*0020*/ 	.byte	0x03, 0x5f
        /*0022*/ 	.short	0x0101


	//----- nvinfo : EIATTR_VRC_CTA_INIT_COUNT
	.align		4
        /*0024*/ 	.byte	0x02, 0x4a
	.zero		1
	.zero		1


	//----- nvinfo : EIATTR_EXIT_INSTR_OFFSETS
	.align		4
        /*0028*/ 	.byte	0x04, 0x1c
        /*002a*/ 	.short	(.L_319 - .L_318)


	//   ....[0]....
.L_318:
        /*002c*/ 	.word	0x00000070


	//----- nvinfo : EIATTR_CBANK_PARAM_SIZE
	.align		4
.L_319:
        /*0030*/ 	.byte	0x03, 0x19
        /*0032*/ 	.short	0x0008


	//----- nvinfo : EIATTR_PARAM_CBANK
	.align		4
        /*0034*/ 	.byte	0x04, 0x0a
        /*0036*/ 	.short	(.L_321 - .L_320)
	.align		4
.L_320:
        /*0038*/ 	.word	index@(.nv.constant0._Z11boundKernelP7double2)
        /*003c*/ 	.short	0x0380
        /*003e*/ 	.short	0x0008


	//----- nvinfo : EIATTR_SW_WAR
	.align		4
.L_321:
        /*0040*/ 	.byte	0x04, 0x36
        /*0042*/ 	.short	(.L_323 - .L_322)
.L_322:
        /*0044*/ 	.word	0x00000008
.L_323:


//--------------------- .nv.info._Z7NormFFTP7double2 --------------------------
	.section	.nv.info._Z7NormFFTP7double2,"",@"SHT_CUDA_INFO"
	.sectionflags	@""
	.align	4


	//----- nvinfo : EIATTR_CUDA_API_VERSION
	.align		4
        /*0000*/ 	.byte	0x04, 0x37
        /*0002*/ 	.short	(.L_325 - .L_324)
.L_324:
        /*0004*/ 	.word	0x00000082


	//----- nvinfo : EIATTR_KPARAM_INFO
	.align		4
.L_325:
        /*0008*/ 	.byte	0x04, 0x17
        /*000a*/ 	.short	(.L_327 - .L_326)
.L_326:
        /*000c*/ 	.word	0x00000000
        /*0010*/ 	.short	0x0000
        /*0012*/ 	.short	0x0000
        /*0014*/ 	.byte	0x00, 0xf5, 0x21, 0x00


	//----- nvinfo : EIATTR_SPARSE_MMA_MASK
	.align		4
.L_327:
        /*0018*/ 	.byte	0x03, 0x50
        /*001a*/ 	.short	0x0000


	//----- nvinfo : EIATTR_MAXREG_COUNT
	.align		4
        /*001c*/ 	.byte	0x03, 0x1b
        /*001e*/ 	.short	0x00ff


	//----- nvinfo : EIATTR_MERCURY_ISA_VERSION
	.align		4
        /*0020*/ 	.byte	0x03, 0x5f
        /*0022*/ 	.short	0x0101


	//----- nvinfo : EIATTR_VRC_CTA_INIT_COUNT
	.align		4
        /*0024*/ 	.byte	0x02, 0x4a
	.zero		1
	.zero		1


	//----- nvinfo : EIATTR_EXIT_INSTR_OFFSETS
	.align		4
        /*0028*/ 	.byte	0x04, 0x1c
        /*002a*/ 	.short	(.L_329 - .L_328)


	//   ....[0]....
.L_328:
        /*002c*/ 	.word	0x000000e0


	//----- nvinfo : EIATTR_CBANK_PARAM_SIZE
	.align		4
.L_329:
        /*0030*/ 	.byte	0x03, 0x19
        /*0032*/ 	.short	0x0008


	//----- nvinfo : EIATTR_PARAM_CBANK
	.align		4
        /*0034*/ 	.byte	0x04, 0x0a
        /*0036*/ 	.short	(.L_331 - .L_330)
	.align		4
.L_330:
        /*0038*/ 	.word	index@(.nv.constant0._Z7NormFFTP7double2)
        /*003c*/ 	.short	0x0380
        /*003e*/ 	.short	0x0008


	//----- nvinfo : EIATTR_SW_WAR
	.align		4
.L_331:
        /*0040*/ 	.byte	0x04, 0x36
        /*0042*/ 	.short	(.L_333 - .L_332)
.L_332:
        /*0044*/ 	.word	0x00000008
.L_333:


//--------------------- .nv.info._Z10pulseGaussP7double2 --------------------------
	.section	.nv.info._Z10pulseGaussP7double2,"",@"SHT_CUDA_INFO"
	.sectionflags	@""
	.align	4


	//----- nvinfo : EIATTR_CUDA_API_VERSION
	.align		4
        /*0000*/ 	.byte	0x04, 0x37
        /*0002*/ 	.short	(.L_335 - .L_334)
.L_334:
        /*0004*/ 	.word	0x00000082


	//----- nvinfo : EIATTR_KPARAM_INFO
	.align		4
.L_335:
        /*0008*/ 	.byte	0x04, 0x17
        /*000a*/ 	.short	(.L_337 - .L_336)
.L_336:
        /*000c*/ 	.word	0x00000000
        /*0010*/ 	.short	0x0000
        /*0012*/ 	.short	0x0000
        /*0014*/ 	.byte	0x00, 0xf5, 0x21, 0x00


	//----- nvinfo : EIATTR_SPARSE_MMA_MASK
	.align		4
.L_337:
        /*0018*/ 	.byte	0x03, 0x50
        /*001a*/ 	.short	0x0000


	//----- nvinfo : EIATTR_MAXREG_COUNT
	.align		4
        /*001c*/ 	.byte	0x03, 0x1b
        /*001e*/ 	.short	0x00ff


	//----- nvinfo : EIATTR_MERCURY_ISA_VERSION
	.align		4
        /*0020*/ 	.byte	0x03, 0x5f
        /*0022*/ 	.short	0x0101


	//----- nvinfo : EIATTR_VRC_CTA_INIT_COUNT
	.align		4
        /*0024*/ 	.byte	0x02, 0x4a
	.zero		1
	.zero		1


	//----- nvinfo : EIATTR_EXIT_INSTR_OFFSETS
	.align		4
        /*0028*/ 	.byte	0x04, 0x1c
        /*002a*/ 	.short	(.L_339 - .L_338)


	//   ....[0]....
.L_338:
        /*002c*/ 	.word	0x00000060


	//   ....[1]....
        /*0030*/ 	.word	0x000004e0


	//----- nvinfo : EIATTR_CRS_STACK_SIZE
	.align		4
.L_339:
        /*0034*/ 	.byte	0x04, 0x1e
        /*0036*/ 	.short	(.L_341 - .L_340)
.L_340:
        /*0038*/ 	.word	0x00000000


	//----- nvinfo : EIATTR_CBANK_PARAM_SIZE
	.align		4
.L_341:
        /*003c*/ 	.byte	0x03, 0x19
        /*003e*/ 	.short	0x0008


	//----- nvinfo : EIATTR_PARAM_CBANK
	.align		4
        /*0040*/ 	.byte	0x04, 0x0a
        /*0042*/ 	.short	(.L_343 - .L_342)
	.align		4
.L_342:
        /*0044*/ 	.word	index@(.nv.constant0._Z10pulseGaussP7double2)
        /*0048*/ 	.short	0x0380
        /*004a*/ 	.short	0x0008


	//----- nvinfo : EIATTR_SW_WAR
	.align		4
.L_343:
        /*004c*/ 	.byte	0x04, 0x36
        /*004e*/ 	.short	(.L_345 - .L_344)
.L_344:
        /*0050*/ 	.word	0x00000008
.L_345:


//--------------------- .nv.info._Z7pulseXXP7double2 --------------------------
	.section	.nv.info._Z7pulseXXP7double2,"",@"SHT_CUDA_INFO"
	.sectionflags	@""
	.align	4


	//----- nvinfo : EIATTR_CUDA_API_VERSION
	.align		4
        /*0000*/ 	.byte	0x04, 0x37
        /*0002*/ 	.short	(.L_347 - .L_346)
.L_346:
        /*0004*/ 	.word	0x00000082


	//----- nvinfo : EIATTR_KPARAM_INFO
	.align		4
.L_347:
        /*0008*/ 	.byte	0x04, 0x17
        /*000a*/ 	.short	(.L_349 - .L_348)
.L_348:
        /*000c*/ 	.word	0x00000000
        /*0010*/ 	.short	0x0000
        /*0012*/ 	.short	0x0000
        /*0014*/ 	.byte	0x00, 0xf5, 0x21, 0x00


	//----- nvinfo : EIATTR_SPARSE_MMA_MASK
	.align		4
.L_349:
        /*0018*/ 	.byte	0x03, 0x50
        /*001a*/ 	.short	0x0000


	//----- nvinfo : EIATTR_MAXREG_COUNT
	.align		4
        /*001c*/ 	.byte	0x03, 0x1b
        /*001e*/ 	.short	0x00ff


	//----- nvinfo : EIATTR_MERCURY_ISA_VERSION
	.align		4
        /*0020*/ 	.byte	0x03, 0x5f
        /*0022*/ 	.short	0x0101


	//----- nvinfo : EIATTR_VRC_CTA_INIT_COUNT
	.align		4
        /*0024*/ 	.byte	0x02, 0x4a
	.zero		1
	.zero		1


	//----- nvinfo : EIATTR_EXIT_INSTR_OFFSETS
	.align		4
        /*0028*/ 	.byte	0x04, 0x1c
        /*002a*/ 	.short	(.L_351 - .L_350)


	//   ....[0]....
.L_350:
        /*002c*/ 	.word	0x000000f0


	//----- nvinfo : EIATTR_CBANK_PARAM_SIZE
	.align		4
.L_351:
        /*0030*/ 	.byte	0x03, 0x19
        /*0032*/ 	.short	0x0008


	//----- nvinfo : EIATTR_PARAM_CBANK
	.align		4
        /*0034*/ 	.byte	0x04, 0x0a
        /*0036*/ 	.short	(.L_353 - .L_352)
	.align		4
.L_352:
        /*0038*/ 	.word	index@(.nv.constant0._Z7pulseXXP7double2)
        /*003c*/ 	.short	0x0380
        /*003e*/ 	.short	0x0008


	//----- nvinfo : EIATTR_SW_WAR
	.align		4
.L_353:
        /*0040*/ 	.byte	0x04, 0x36
        /*0042*/ 	.short	(.L_355 - .L_354)
.L_354:
        /*0044*/ 	.word	0x00000008
.L_355:


//--------------------- .nv.info._Z8pulseSinP7double2 --------------------------
	.section	.nv.info._Z8pulseSinP7double2,"",@"SHT_CUDA_INFO"
	.sectionflags	@""
	.align	4


	//----- nvinfo : EIATTR_CUDA_API_VERSION
	.align		4
        /*0000*/ 	.byte	0x04, 0x37
        /*0002*/ 	.short	(.L_357 - .L_356)
.L_356:
        /*0004*/ 	.word	0x00000082


	//----- nvinfo : EIATTR_KPARAM_INFO
	.align		4
.L_357:
        /*0008*/ 	.byte	0x04, 0x17
        /*000a*/ 	.short	(.L_359 - .L_358)
.L_358:
        /*000c*/ 	.word	0x00000000
        /*0010*/ 	.short	0x0000
        /*0012*/ 	.short	0x0000
        /*0014*/ 	.byte	0x00, 0xf5, 0x21, 0x00


	//----- nvinfo : EIATTR_SPARSE_MMA_MASK
	.align		4
.L_359:
        /*0018*/ 	.byte	0x03, 0x50
        /*001a*/ 	.short	0x0000


	//----- nvinfo : EIATTR_MAXREG_COUNT
	.align		4
        /*001c*/ 	.byte	0x03, 0x1b
        /*001e*/ 	.short	0x00ff


	//----- nvinfo : EIATTR_MERCURY_ISA_VERSION
	.align		4
        /*0020*/ 	.byte	0x03, 0x5f
        /*0022*/ 	.short	0x0101


	//----- nvinfo : EIATTR_VRC_CTA_INIT_COUNT
	.align		4
        /*0024*/ 	.byte	0x02, 0x4a
	.zero		1
	.zero		1


	//----- nvinfo : EIATTR_EXIT_INSTR_OFFSETS
	.align		4
        /*0028*/ 	.byte	0x04, 0x1c
        /*002a*/ 	.short	(.L_361 - .L_360)


	//   ....[0]....
.L_360:
        /*002c*/ 	.word	0x00000440


	//----- nvinfo : EIATTR_CRS_STACK_SIZE
	.align		4
.L_361:
        /*0030*/ 	.byte	0x04, 0x1e
        /*0032*/ 	.short	(.L_363 - .L_362)
.L_362:
        /*0034*/ 	.word	0x00000000


	//----- nvinfo : EIATTR_CBANK_PARAM_SIZE
	.align		4
.L_363:
        /*0038*/ 	.byte	0x03, 0x19
        /*003a*/ 	.short	0x0008


	//----- nvinfo : EIATTR_PARAM_CBANK
	.align		4
        /*003c*/ 	.byte	0x04, 0x0a
        /*003e*/ 	.short	(.L_365 - .L_364)
	.align		4
.L_364:
        /*0040*/ 	.word	index@(.nv.constant0._Z8pulseSinP7double2)
        /*0044*/ 	.short	0x0380
        /*0046*/ 	.short	0x0008


	//----- nvinfo : EIATTR_SW_WAR
	.align		4
.L_365:
        /*0048*/ 	.byte	0x04, 0x36
        /*004a*/ 	.short	(.L_367 - .L_366)
.L_366:
        /*004c*/ 	.word	0x00000008
.L_367:


//--------------------- .nv.info._Z8pulseBinP7double2 --------------------------
	.section	.nv.info._Z8pulseBinP7double2,"",@"SHT_CUDA_INFO"
	.sectionflags	@""
	.align	4


	//----- nvinfo : EIATTR_CUDA_API_VERSION
	.align		4
        /*0000*/ 	.byte	0x04, 0x37
        /*0002*/ 	.short	(.L_369 - .L_368)
.L_368:
        /*0004*/ 	.word	0x00000082


	//----- nvinfo : EIATTR_KPARAM_INFO
	.align		4
.L_369:
        /*0008*/ 	.byte	0x04, 0x17
        /*000a*/ 	.short	(.L_371 - .L_370)
.L_370:
        /*000c*/ 	.word	0x00000000
        /*0010*/ 	.short	0x0000
        /*0012*/ 	.short	0x0000
        /*0014*/ 	.byte	0x00, 0xf5, 0x21, 0x00


	//----- nvinfo : EIATTR_SPARSE_MMA_MASK
	.align		4
.L_371:
        /*0018*/ 	.byte	0x03, 0x50
        /*001a*/ 	.short	0x0000


	//----- nvinfo : EIATTR_MAXREG_COUNT
	.align		4
        /*001c*/ 	.byte	0x03, 0x1b
        /*001e*/ 	.short	0x00ff


	//----- nvinfo : EIATTR_MERCURY_ISA_VERSION
	.align		4
        /*0020*/ 	.byte	0x03, 0x5f
        /*0022*/ 	.short	0x0101


	//----- nvinfo : EIATTR_VRC_CTA_INIT_COUNT
	.align		4
        /*0024*/ 	.byte	0x02, 0x4a
	.zero		1
	.zero		1


	//----- nvinfo : EIATTR_EXIT_INSTR_OFFSETS
	.align		4
        /*0028*/ 	.byte	0x04, 0x1c
        /*002a*/ 	.short	(.L_373 - .L_372)


	//   ....[0]....
.L_372:
        /*002c*/ 	.word	0x00000070


	//   ....[1]....
        /*0030*/ 	.word	0x000000f0


	//----- nvinfo : EIATTR_CBANK_PARAM_SIZE
	.align		4
.L_373:
        /*0034*/ 	.byte	0x03, 0x19
        /*0036*/ 	.short	0x0008


	//----- nvinfo : EIATTR_PARAM_CBANK
	.align		4
        /*0038*/ 	.byte	0x04, 0x0a
        /*003a*/ 	.short	(.L_375 - .L_374)
	.align		4
.L_374:
        /*003c*/ 	.word	index@(.nv.constant0._Z8pulseBinP7double2)
        /*0040*/ 	.short	0x0380
        /*0042*/ 	.short	0x0008


	//----- nvinfo : EIATTR_SW_WAR
	.align		4
.L_375:
        /*0044*/ 	.byte	0x04, 0x36
        /*0046*/ 	.short	(.L_377 - .L_376)
.L_376:
        /*0048*/ 	.word	0x00000008
.L_377:


//--------------------- .nv.info._Z26derivative2ndFourierKernelP7double2 --------------------------
	.section	.nv.info._Z26derivative2ndFourierKernelP7double2,"",@"SHT_CUDA_INFO"
	.sectionflags	@""
	.align	4


	//----- nvinfo : EIATTR_CUDA_API_VERSION
	.align		4
        /*0000*/ 	.byte	0x04, 0x37
        /*0002*/ 	.short	(.L_379 - .L_378)
.L_378:
        /*0004*/ 	.word	0x00000082


	//----- nvinfo : EIATTR_KPARAM_INFO
	.align		4
.L_379:
        /*0008*/ 	.byte	0x04, 0x17
        /*000a*/ 	.short	(.L_381 - .L_380)
.L_380:
        /*000c*/ 	.word	0x00000000
        /*0010*/ 	.short	0x0000
        /*0012*/ 	.short	0x0000
        /*0014*/ 	.byte	0x00, 0xf5, 0x21, 0x00


	//----- nvinfo : EIATTR_SPARSE_MMA_MASK
	.align		4
.L_381:
        /*0018*/ 	.byte	0x03, 0x50
        /*001a*/ 	.short	0x0000


	//----- nvinfo : EIATTR_MAXREG_COUNT
	.align		4
        /*001c*/ 	.byte	0x03, 0x1b
        /*001e*/ 	.short	0x00ff


	//----- nvinfo : EIATTR_NUM_BARRIERS
	.align		4
        /*0020*/ 	.byte	0x02, 0x4c
        /*0022*/ 	.byte	0x01
	.zero		1


	//----- nvinfo : EIATTR_MERCURY_ISA_VERSION
	.align		4
        /*0024*/ 	.byte	0x03, 0x5f
        /*0026*/ 	.short	0x0101


	//----- nvinfo : EIATTR_VRC_CTA_INIT_COUNT
	.align		4
        /*0028*/ 	.byte	0x02, 0x4a
	.zero		1
	.zero		1


	//----- nvinfo : EIATTR_EXIT_INSTR_OFFSETS
	.align		4
        /*002c*/ 	.byte	0x04, 0x1c
        /*002e*/ 	.short	(.L_383 - .L_382)


	//   ....[0]....
.L_382:
        /*0030*/ 	.word	0x00000460


	//   ....[1]....
        /*0034*/ 	.word	0x00000530


	//----- nvinfo : EIATTR_CRS_STACK_SIZE
	.align		4
.L_383:
        /*0038*/ 	.byte	0x04, 0x1e
        /*003a*/ 	.short	(.L_385 - .L_384)
.L_384:
        /*003c*/ 	.word	0x00000000


	//----- nvinfo : EIATTR_CBANK_PARAM_SIZE
	.align		4
.L_385:
        /*0040*/ 	.byte	0x03, 0x19
        /*0042*/ 	.short	0x0008


	//----- nvinfo : EIATTR_PARAM_CBANK
	.align		4
        /*0044*/ 	.byte	0x04, 0x0a
        /*0046*/ 	.short	(.L_387 - .L_386)
	.align		4
.L_386:
        /*0048*/ 	.word	index@(.nv.constant0._Z26derivative2ndFourierKernelP7double2)
        /*004c*/ 	.short	0x0380
        /*004e*/ 	.short	0x0008


	//----- nvinfo : EIATTR_SW_WAR
	.align		4
.L_387:
        /*0050*/ 	.byte	0x04, 0x36
        /*0052*/ 	.short	(.L_389 - .L_388)
.L_388:
        /*0054*/ 	.word	0x00000008
.L_389:


//--------------------- .nv.info._Z23derivativeFourierKernelP7double2 --------------------------
	.section	.nv.info._Z23derivativeFourierKernelP7double2,"",@"SHT_CUDA_INFO"
	.sectionflags	@""
	.align	4


	//----- nvinfo : EIATTR_CUDA_API_VERSION
	.align		4
        /*0000*/ 	.byte	0x04, 0x37
        /*0002*/ 	.short	(.L_391 - .L_390)
.L_390:
        /*0004*/ 	.word	0x00000082


	//----- nvinfo : EIATTR_KPARAM_INFO
	.align		4
.L_391:
        /*0008*/ 	.byte	0x04, 0x17
        /*000a*/ 	.short	(.L_393 - .L_392)
.L_392:
        /*000c*/ 	.word	0x00000000
        /*0010*/ 	.short	0x0000
        /*0012*/ 	.short	0x0000
        /*0014*/ 	.byte	0x00, 0xf5, 0x21, 0x00


	//----- nvinfo : EIATTR_SPARSE_MMA_MASK
	.align		4
.L_393:
        /*0018*/ 	.byte	0x03, 0x50
        /*001a*/ 	.short	0x0000


	//----- nvinfo : EIATTR_MAXREG_COUNT
	.align		4
        /*001c*/ 	.byte	0x03, 0x1b
        /*001e*/ 	.short	0x00ff


	//----- nvinfo : EIATTR_NUM_BARRIERS
	.align		4
        /*0020*/ 	.byte	0x02, 0x4c
        /*0022*/ 	.byte	0x01
	.zero		1


	//----- nvinfo : EIATTR_MERCURY_ISA_VERSION
	.align		4
        /*0024*/ 	.byte	0x03, 0x5f
        /*0026*/ 	.short	0x0101


	//----- nvinfo : EIATTR_VRC_CTA_INIT_COUNT
	.align		4
        /*0028*/ 	.byte	0x02, 0x4a
	.zero		1
	.zero		1


	//----- nvinfo : EIATTR_EXIT_INSTR_OFFSETS
	.align		4
        /*002c*/ 	.byte	0x04, 0x1c
        /*002e*/ 	.short	(.L_395 - .L_394)


	//   ....[0]....
.L_394:
        /*0030*/ 	.word	0x00000460


	//   ....[1]....
        /*0034*/ 	.word	0x00000500


	//----- nvinfo : EIATTR_CRS_STACK_SIZE
	.align		4
.L_395:
        /*0038*/ 	.byte	0x04, 0x1e
        /*003a*/ 	.short	(.L_397 - .L_396)
.L_396:
        /*003c*/ 	.word	0x00000000


	//----- nvinfo : EIATTR_CBANK_PARAM_SIZE
	.align		4
.L_397:
        /*0040*/ 	.byte	0x03, 0x19
        /*0042*/ 	.short	0x0008


	//----- nvinfo : EIATTR_PARAM_CBANK
	.align		4
        /*0044*/ 	.byte	0x04, 0x0a
        /*0046*/ 	.short	(.L_399 - .L_398)
	.align		4
.L_398:
        /*0048*/ 	.word	index@(.nv.constant0._Z23derivativeFourierKernelP7double2)
        /*004c*/ 	.short	0x0380
        /*004e*/ 	.short	0x0008


	//----- nvinfo : EIATTR_SW_WAR
	.align		4
.L_399:
        /*0050*/ 	.byte	0x04, 0x36
        /*0052*/ 	.short	(.L_401 - .L_400)
.L_400:
        /*0054*/ 	.word	0x00000008
.L_401:


//--------------------- .nv.callgraph             --------------------------
	.section	.nv.callgraph,"",@"SHT_CUDA_CALLGRAPH"
	.align	4
	.sectionentsize	8
	.align		4
        /*0000*/ 	.word	0x00000000
	.align		4
        /*0004*/ 	.word	0xffffffff
	.align		4
        /*0008*/ 	.word	0x00000000
	.align		4
        /*000c*/ 	.word	0xfffffffe
	.align		4
        /*0010*/ 	.word	0x00000000
	.align		4
        /*0014*/ 	.word	0xfffffffd
	.align		4
        /*0018*/ 	.word	0x00000000
	.align		4
        /*001c*/ 	.word	0xfffffffc


//--------------------- .nv.constant4             --------------------------
	.section	.nv.constant4,"a",@progbits
	.align	8
	.align		8
.nv.constant4:
        /*0000*/ 	.dword	__cudart_i2opi_d
	.align		8
        /*0008*/ 	.dword	__cudart_sin_cos_coeffs


//--------------------- .text._Z19rungeKutta4FourStepP7double2S0_S0_S0_dd --------------------------
	.section	.text._Z19rungeKutta4FourStepP7double2S0_S0_S0_dd,"ax",@progbits
	.align	128
        .global         _Z19rungeKutta4FourStepP7double2S0_S0_S0_dd
        .type           _Z19rungeKutta4FourStepP7double2S0_S0_S0_dd,@function
        .size           _Z19rungeKutta4FourStepP7double2S0_S0_S0_dd,(.L_x_74 - _Z19rungeKutta4FourStepP7double2S0_S0_S0_dd)
        .other          _Z19rungeKutta4FourStepP7double2S0_S0_S0_dd,@"STO_CUDA_ENTRY STV_DEFAULT"
_Z19rungeKutta4FourStepP7double2S0_S0_S0_dd:
.text._Z19rungeKutta4FourStepP7double2S0_S0_S0_dd:
[----:B------:R-:W-:Y:S01]  /*0000*/  LDC R1, c[0x0][0x37c] ;  /* 0x0000df00ff017b82 */ /* 0x000fe20000000800 */
[----:B------:R-:W0:Y:S07]  /*0010*/  S2R R3, SR_TID.X ;  /* 0x0000000000037919 */ /* 0x000e2e0000002100 */
[----:B------:R-:W0:Y:S08]  /*0020*/  S2UR UR4, SR_CTAID.X ;  /* 0x00000000000479c3 */ /* 0x000e300000002500 */
[----:B------:R-:W0:Y:S02]  /*0030*/  LDC R0, c[0x0][0x360] ;  /* 0x0000d800ff007b82 */ /* 0x000e240000000800 */
[----:B0-----:R-:W-:-:S05]  /*0040*/  IMAD R0, R0, UR4, R3 ;  /* 0x0000000400007c24 */ /* 0x001fca000f8e0203 */
[----:B------:R-:W-:-:S13]  /*0050*/  ISETP.GT.AND P0, PT, R0, 0xffff, PT ;  /* 0x0000ffff0000780c */ /* 0x000fda0003f04270 */
[----:B------:R-:W-:Y:S05]  /*0060*/  @P0 EXIT ;  /* 0x000000000000094d */ /* 0x000fea0003800000 */
[----:B------:R-:W0:Y:S01]  /*0070*/  LDC.64 R8, c[0x0][0x388] ;  /* 0x0000e200ff087b82 */ /* 0x000e220000000a00 */
[----:B------:R-:W1:Y:S07]  /*0080*/  LDCU.64 UR4, c[0x0][0x358] ;  /* 0x00006b00ff0477ac */ /* 0x000e6e0008000a00 */
[----:B------:R-:W2:Y:S01]  /*0090*/  LDC.64 R4, c[0x0][0x398] ;  /* 0x0000e600ff047b82 */ /* 0x000ea20000000a00 */
[----:B------:R-:W3:Y:S01]  /*00a0*/  MUFU.RCP64H R3, 6 ;  /* 0x4018000000037908 */ /* 0x000ee20000001800 */
[----:B------:R-:W-:-:S02]  /*00b0*/  IMAD.MOV.U32 R14, RZ, RZ, 0x0 ;  /* 0x00000000ff0e7424 */ /* 0x000fc400078e00ff */
[----:B------:R-:W-:Y:S02]  /*00c0*/  IMAD.MOV.U32 R15, RZ, RZ, 0x40180000 ;  /* 0x40180000ff0f7424 */ /* 0x000fe400078e00ff */
[----:B------:R-:W-:Y:S02]  /*00d0*/  IMAD.MOV.U32 R2, RZ, RZ, 0x1 ;  /* 0x00000001ff027424 */ /* 0x000fe400078e00ff */
[----:B------:R-:W4:Y:S01]  /*00e0*/  LDC R22, c[0x0][0x3ac] ;  /* 0x0000eb00ff167b82 */ /* 0x000f220000000800 */
[----:B0-----:R-:W-:-:S06]  /*00f0*/  IMAD.WIDE R8, R0, 0x10, R8 ;  /* 0x0000001000087825 */ /* 0x001fcc00078e0208 */
[----:B-1----:R-:W5:Y:S01]  /*0100*/  LDG.E.128 R8, desc[UR4][R8.64] ;  /* 0x0000000408087981 */ /* 0x002f62000c1e1d00 */
[----:B--2---:R-:W-:-:S06]  /*0110*/  IMAD.WIDE R4, R0, 0x10, R4 ;  /* 0x0000001000047825 */ /* 0x004fcc00078e0204 */
[----:B------:R-:W2:Y:S01]  /*0120*/  LDG.E.128 R4, desc[UR4][R4.64] ;  /* 0x0000000404047981 */ /* 0x000ea2000c1e1d00 */
[----:B---3--:R-:W-:Y:S01]  /*0130*/  DFMA R12, R2, -R14, 1 ;  /* 0x3ff00000020c742b */ /* 0x008fe2000000080e */
[----:B----4-:R-:W-:-:S07]  /*0140*/  FSETP.GEU.AND P1, PT, |R22|, 6.5827683646048100446e-37, PT ;  /* 0x036000001600780b */ /* 0x010fce0003f2e200 */
[----:B------:R-:W-:-:S08]  /*0150*/  DFMA R12, R12, R12, R12 ;  /* 0x0000000c0c0c722b */ /* 0x000fd0000000000c */
[----:B------:R-:W-:Y:S02]  /*0160*/  DFMA R2, R2, R12, R2 ;  /* 0x0000000c0202722b */ /* 0x000fe40000000002 */
[----:B------:R-:W0:Y:S06]  /*0170*/  LDC.64 R12, c[0x0][0x3a8] ;  /* 0x0000ea00ff0c7b82 */ /* 0x000e2c0000000a00 */
[----:B------:R-:W-:-:S08]  /*0180*/  DFMA R14, R2, -R14, 1 ;  /* 0x3ff00000020e742b */ /* 0x000fd0000000080e */
[----:B------:R-:W-:-:S08]  /*0190*/  DFMA R2, R2, R14, R2 ;  /* 0x0000000e0202722b */ /* 0x000fd00000000002 */
[----:B0-----:R-:W-:-:S08]  /*01a0*/  DMUL R16, R2, R12 ;  /* 0x0000000c02107228 */ /* 0x001fd00000000000 */
[----:B------:R-:W-:Y:S01]  /*01b0*/  DFMA R24, R16, -6, R12 ;  /* 0xc01800001018782b */ /* 0x000fe2000000000c */
[----:B------:R-:W0:Y:S07]  /*01c0*/  LDC.64 R12, c[0x0][0x390] ;  /* 0x0000e400ff0c7b82 */ /* 0x000e2e0000000a00 */
[----:B------:R-:W-:Y:S02]  /*01d0*/  DFMA R2, R2, R24, R16 ;  /* 0x000000180202722b */ /* 0x000fe40000000010 */
[----:B-----5:R-:W-:-:S02]  /*01e0*/  DMUL R14, R8, R10 ;  /* 0x0000000a080e7228 */ /* 0x020fc40000000000 */
[----:B------:R-:W-:-:S06]  /*01f0*/  DMUL R18, R10, R10 ;  /* 0x0000000a0a127228 */ /* 0x000fcc0000000000 */
[----:B------:R-:W-:Y:S02]  /*0200*/  DADD R14, R14, -R14 ;  /* 0x000000000e0e7229 */ /* 0x000fe4000000080e */
[----:B------:R-:W-:-:S06]  /*0210*/  DFMA R18, R8, R8, R18 ;  /* 0x000000080812722b */ /* 0x000fcc0000000012 */
[-C--:B------:R-:W-:Y:S02]  /*0220*/  DMUL R20, R10, R14.reuse ;  /* 0x0000000e0a147228 */ /* 0x080fe40000000000 */
[----:B------:R-:W-:-:S06]  /*0230*/  DMUL R14, R8, R14 ;  /* 0x0000000e080e7228 */ /* 0x000fcc0000000000 */
[-C--:B------:R-:W-:Y:S01]  /*0240*/  DFMA R20, R8, R18.reuse, -R20 ;  /* 0x000000120814722b */ /* 0x080fe20000000814 */
[----:B------:R-:W-:Y:S01]  /*0250*/  FFMA R8, RZ, 2.375, R3 ;  /* 0x40180000ff087823 */ /* 0x000fe20000000003 */
[----:B------:R-:W-:-:S04]  /*0260*/  DFMA R14, R10, R18, R14 ;  /* 0x000000120a0e722b */ /* 0x000fc8000000000e */
[----:B------:R-:W-:Y:S02]  /*0270*/  FSETP.GT.AND P0, PT, |R8|, 1.469367938527859385e-39, PT ;  /* 0x001000000800780b */ /* 0x000fe40003f04200 */
[----:B--2---:R-:W-:Y:S01]  /*0280*/  DFMA R4, R4, 0.5, -R20 ;  /* 0x3fe000000404782b */ /* 0x004fe20000000814 */
[----:B0-----:R-:W-:Y:S01]  /*0290*/  IMAD.WIDE R8, R0, 0x10, R12 ;  /* 0x0000001000087825 */ /* 0x001fe200078e020c */
[----:B------:R-:W-:-:S09]  /*02a0*/  DFMA R6, R6, 0.5, -R14 ;  /* 0x3fe000000606782b */ /* 0x000fd2000000080e */
[----:B------:R-:W-:Y:S05]  /*02b0*/  @P0 BRA P1, `(.L_x_0) ;  /* 0x0000000000080947 */ /* 0x000fea0000800000 */
[----:B------:R-:W-:-:S07]  /*02c0*/  MOV R14, 0x2e0 ;  /* 0x000002e0000e7802 */ /* 0x000fce0000000f00 */
[----:B------:R-:W-:Y:S05]  /*02d0*/  CALL.REL.NOINC `($__internal_0_$__cuda_sm20_div_rn_f64_full) ;  /* 0x00000000001c7944 */ /* 0x000fea0003c00000 */
.L_x_0:
[----:B------:R-:W2:Y:S01]  /*02e0*/  LDG.E.128 R8, desc[UR4][R8.64] ;  /* 0x0000000408087981 */ /* 0x000ea2000c1e1d00 */
[----:B------:R-:W0:Y:S01]  /*02f0*/  LDC.64 R16, c[0x0][0x380] ;  /* 0x0000e000ff107b82 */ /* 0x000e220000000a00 */
[-C--:B--2---:R-:W-:Y:S02]  /*0300*/  DFMA R12, R6, -R2.reuse, R8 ;  /* 0x80000002060c722b */ /* 0x084fe40000000008 */
[----:B------:R-:W-:Y:S01]  /*0310*/  DFMA R14, R4, R2, R10 ;  /* 0x00000002040e722b */ /* 0x000fe2000000000a */
[----:B0-----:R-:W-:-:S06]  /*0320*/  IMAD.WIDE R2, R0, 0x10, R16 ;  /* 0x0000001000027825 */ /* 0x001fcc00078e0210 */
[----:B------:R-:W-:Y:S01]  /*0330*/  STG.E.128 desc[UR4][R2.64], R12 ;  /* 0x0000000c02007986 */ /* 0x000fe2000c101d04 */
[----:B------:R-:W-:Y:S05]  /*0340*/  EXIT ;  /* 0x000000000000794d */ /* 0x000fea0003800000 */
        .weak           $__internal_0_$__cuda_sm20_div_rn_f64_full
        .type           $__internal_0_$__cuda_sm20_div_rn_f64_full,@function
        .size           $__internal_0_$__cuda_sm20_div_rn_f64_full,(.L_x_74 - $__internal_0_$__cuda_sm20_div_rn_f64_full)
$__internal_0_$__cuda_sm20_div_rn_f64_full:
[----:B------:R-:W0:Y:S01]  /*0350*/  LDC.64 R10, c[0x0][0x3a8] ;  /* 0x0000ea00ff0a7b82 */ /* 0x000e220000000a00 */
[----:B------:R-:W-:Y:S02]  /*0360*/  IMAD.MOV.U32 R13, RZ, RZ, 0x3ff80000 ;  /* 0x3ff80000ff0d7424 */ /* 0x000fe400078e00ff */
[----:B------:R-:W-:Y:S02]  /*0370*/  IMAD.MOV.U32 R12, RZ, RZ, 0x0 ;  /* 0x00000000ff0c7424 */ /* 0x000fe400078e00ff */
[----:B------:R-:W1:Y:S01]  /*0380*/  MUFU.RCP64H R17, R13 ;  /* 0x0000000d00117308 */ /* 0x000e620000001800 */
[----:B------:R-:W-:Y:S02]  /*0390*/  IMAD.MOV.U32 R16, RZ, RZ, 0x1 ;  /* 0x00000001ff107424 */ /* 0x000fe400078e00ff */
[----:B------:R-:W-:Y:S02]  /*03a0*/  IMAD.MOV.U32 R22, RZ, RZ, 0x1ca00000 ;  /* 0x1ca00000ff167424 */ /* 0x000fe400078e00ff */
[----:B------:R-:W-:-:S02]  /*03b0*/  IMAD.MOV.U32 R24, RZ, RZ, 0x40100000 ;  /* 0x40100000ff187424 */ /* 0x000fc400078e00ff */
[----:B-1----:R-:W-:Y:S01]  /*03c0*/  DFMA R2, R16, -R12, 1 ;  /* 0x3ff000001002742b */ /* 0x002fe2000000080c */
[C---:B0-----:R-:W-:Y:S02]  /*03d0*/  FSETP.GEU.AND P1, PT, |R11|.reuse, 1.469367938527859385e-39, PT ;  /* 0x001000000b00780b */ /* 0x041fe40003f2e200 */
[----:B------:R-:W-:-:S04]  /*03e0*/  LOP3.LUT R15, R11, 0x7ff00000, RZ, 0xc0, !PT ;  /* 0x7ff000000b0f7812 */ /* 0x000fc800078ec0ff */
[----:B------:R-:W-:Y:S01]  /*03f0*/  ISETP.GE.U32.AND P0, PT, R15, 0x40100000, PT ;  /* 0x401000000f00780c */ /* 0x000fe20003f06070 */
[----:B------:R-:W-:Y:S01]  /*0400*/  DFMA R2, R2, R2, R2 ;  /* 0x000000020202722b */ /* 0x000fe20000000002 */
[----:B------:R-:W-:Y:S02]  /*0410*/  IMAD.MOV.U32 R23, RZ, RZ, R15 ;  /* 0x000000ffff177224 */ /* 0x000fe400078e000f */
[----:B------:R-:W-:-:S04]  /*0420*/  SEL R22, R22, 0x63400000, !P0 ;  /* 0x6340000016167807 */ /* 0x000fc80004000000 */
[C-C-:B------:R-:W-:Y:S01]  /*0430*/  @!P1 LOP3.LUT R18, R22.reuse, 0x80000000, R11.reuse, 0xf8, !PT ;  /* 0x8000000016129812 */ /* 0x140fe200078ef80b */
[----:B------:R-:W-:Y:S01]  /*0440*/  DFMA R16, R16, R2, R16 ;  /* 0x000000021010722b */ /* 0x000fe20000000010 */
[----:B------:R-:W-:Y:S01]  /*0450*/  LOP3.LUT R3, R22, 0x800fffff, R11, 0xf8, !PT ;  /* 0x800fffff16037812 */ /* 0x000fe200078ef80b */
[----:B------:R-:W-:Y:S01]  /*0460*/  IMAD.MOV.U32 R2, RZ, RZ, R10 ;  /* 0x000000ffff027224 */ /* 0x000fe200078e000a */
[----:B------:R-:W-:Y:S01]  /*0470*/  @!P1 LOP3.LUT R19, R18, 0x100000, RZ, 0xfc, !PT ;  /* 0x0010000012139812 */ /* 0x000fe200078efcff */
[----:B------:R-:W-:-:S04]  /*0480*/  @!P1 IMAD.MOV.U32 R18, RZ, RZ, RZ ;  /* 0x000000ffff129224 */ /* 0x000fc800078e00ff */
[----:B------:R-:W-:Y:S02]  /*0490*/  DFMA R20, R16, -R12, 1 ;  /* 0x3ff000001014742b */ /* 0x000fe4000000080c */
[----:B------:R-:W-:-:S06]  /*04a0*/  @!P1 DFMA R2, R2, 2, -R18 ;  /* 0x400000000202982b */ /* 0x000fcc0000000812 */
[----:B------:R-:W-:-:S04]  /*04b0*/  DFMA R16, R16, R20, R16 ;  /* 0x000000141010722b */ /* 0x000fc80000000010 */
[----:B------:R-:W-:-:S04]  /*04c0*/  @!P1 LOP3.LUT R23, R3, 0x7ff00000, RZ, 0xc0, !PT ;  /* 0x7ff0000003179812 */ /* 0x000fc800078ec0ff */
[----:B------:R-:W-:Y:S01]  /*04d0*/  DMUL R18, R16, R2 ;  /* 0x0000000210127228 */ /* 0x000fe20000000000 */
[----:B------:R-:W-:-:S05]  /*04e0*/  VIADD R25, R23, 0xffffffff ;  /* 0xffffffff17197836 */ /* 0x000fca0000000000 */
[----:B------:R-:W-:Y:S01]  /*04f0*/  ISETP.GT.U32.AND P0, PT, R25, 0x7feffffe, PT ;  /* 0x7feffffe1900780c */ /* 0x000fe20003f04070 */
[----:B------:R-:W-:Y:S01]  /*0500*/  VIADD R25, R24, 0xffffffff ;  /* 0xffffffff18197836 */ /* 0x000fe20000000000 */
[----:B------:R-:W-:-:S04]  /*0510*/  DFMA R20, R18, -R12, R2 ;  /* 0x8000000c1214722b */ /* 0x000fc80000000002 */
[----:B------:R-:W-:-:S04]  /*0520*/  ISETP.GT.U32.OR P0, PT, R25, 0x7feffffe, P0 ;  /* 0x7feffffe1900780c */ /* 0x000fc80000704470 */
[----:B------:R-:W-:-:S09]  /*0530*/  DFMA R16, R16, R20, R18 ;  /* 0x000000141010722b */ /* 0x000fd20000000012 */
[----:B------:R-:W-:Y:S05]  /*0540*/  @P0 BRA `(.L_x_1) ;  /* 0x0000000000680947 */ /* 0x000fea0003800000 */
[----:B------:R-:W-:-:S05]  /*0550*/  IMAD.MOV.U32 R10, RZ, RZ, 0x40100000 ;  /* 0x40100000ff0a7424 */ /* 0x000fca00078e00ff */
[----:B------:R-:W-:Y:S01]  /*0560*/  VIADDMNMX R15, R15, -R10, 0xb9600000, !PT ;  /* 0xb96000000f0f7446 */ /* 0x000fe2000780090a */
[----:B------:R-:W-:-:S03]  /*0570*/  IMAD.MOV.U32 R10, RZ, RZ, RZ ;  /* 0x000000ffff0a7224 */ /* 0x000fc600078e00ff */
[----:B------:R-:W-:-:S04]  /*0580*/  VIMNMX R15, PT, PT, R15, 0x46a00000, PT ;  /* 0x46a000000f0f7848 */ /* 0x000fc80003fe0100 */
[----:B------:R-:W-:-:S05]  /*0590*/  IADD3 R22, PT, PT, -R22, R15, RZ ;  /* 0x0000000f16167210 */ /* 0x000fca0007ffe1ff */
[----:B------:R-:W-:-:S06]  /*05a0*/  VIADD R11, R22, 0x7fe00000 ;  /* 0x7fe00000160b7836 */ /* 0x000fcc0000000000 */
[----:B------:R-:W-:-:S10]  /*05b0*/  DMUL R18, R16, R10 ;  /* 0x0000000a10127228 */ /* 0x000fd40000000000 */
[----:B------:R-:W-:-:S13]  /*05c0*/  FSETP.GTU.AND P0, PT, |R19|, 1.469367938527859385e-39, PT ;  /* 0x001000001300780b */ /* 0x000fda0003f0c200 */
[----:B------:R-:W-:Y:S05]  /*05d0*/  @P0 BRA `(.L_x_2) ;  /* 0x00000000008c0947 */ /* 0x000fea0003800000 */
[----:B------:R-:W-:Y:S01]  /*05e0*/  DFMA R2, R16, -R12, R2 ;  /* 0x8000000c1002722b */ /* 0x000fe20000000002 */
[----:B------:R-:W-:-:S09]  /*05f0*/  IMAD.MOV.U32 R10, RZ, RZ, RZ ;  /* 0x000000ffff0a7224 */ /* 0x000fd200078e00ff */
[C---:B------:R-:W-:Y:S02]  /*0600*/  FSETP.NEU.AND P0, PT, R3.reuse, RZ, PT ;  /* 0x000000ff0300720b */ /* 0x040fe40003f0d000 */
[----:B------:R-:W-:-:S04]  /*0610*/  LOP3.LUT R2, R3, 0x40180000, RZ, 0x3c, !PT ;  /* 0x4018000003027812 */ /* 0x000fc800078e3cff */
[----:B------:R-:W-:-:S04]  /*0620*/  LOP3.LUT R13, R2, 0x80000000, RZ, 0xc0, !PT ;  /* 0x80000000020d7812 */ /* 0x000fc800078ec0ff */
[----:B------:R-:W-:-:S03]  /*0630*/  LOP3.LUT R11, R13, R11, RZ, 0xfc, !PT ;  /* 0x0000000b0d0b7212 */ /* 0x000fc600078efcff */
[----:B------:R-:W-:Y:S05]  /*0640*/  @!P0 BRA `(.L_x_2) ;  /* 0x0000000000708947 */ /* 0x000fea0003800000 */
[----:B------:R-:W-:Y:S01]  /*0650*/  IMAD.MOV R3, RZ, RZ, -R22 ;  /* 0x000000ffff037224 */ /* 0x000fe200078e0a16 */
[----:B------:R-:W-:Y:S01]  /*0660*/  DMUL.RP R10, R16, R10 ;  /* 0x0000000a100a7228 */ /* 0x000fe20000008000 */
[----:B------:R-:W-:-:S06]  /*0670*/  IMAD.MOV.U32 R2, RZ, RZ, RZ ;  /* 0x000000ffff027224 */ /* 0x000fcc00078e00ff */
[----:B------:R-:W-:-:S03]  /*0680*/  DFMA R2, R18, -R2, R16 ;  /* 0x800000021202722b */ /* 0x000fc60000000010 */
[----:B------:R-:W-:-:S03]  /*0690*/  LOP3.LUT R13, R11, R13, RZ, 0x3c, !PT ;  /* 0x0000000d0b0d7212 */ /* 0x000fc600078e3cff */
[----:B------:R-:W-:-:S04]  /*06a0*/  IADD3 R2, PT, PT, -R22, -0x43300000, RZ ;  /* 0xbcd0000016027810 */ /* 0x000fc80007ffe1ff */
[----:B------:R-:W-:-:S04]  /*06b0*/  FSETP.NEU.AND P0, PT, |R3|, R2, PT ;  /* 0x000000020300720b */ /* 0x000fc80003f0d200 */
[----:B------:R-:W-:Y:S02]  /*06c0*/  FSEL R18, R10, R18, !P0 ;  /* 0x000000120a127208 */ /* 0x000fe40004000000 */
[----:B------:R-:W-:Y:S01]  /*06d0*/  FSEL R19, R13, R19, !P0 ;  /* 0x000000130d137208 */ /* 0x000fe20004000000 */
[----:B------:R-:W-:Y:S06]  /*06e0*/  BRA `(.L_x_2) ;  /* 0x0000000000487947 */ /* 0x000fec0003800000 */
.L_x_1:
[----:B------:R-:W0:Y:S02]  /*06f0*/  LDC.64 R2, c[0x0][0x3a8] ;  /* 0x0000ea00ff027b82 */ /* 0x000e240000000a00 */
[----:B0-----:R-:W-:-:S14]  /*0700*/  DSETP.NAN.AND P0, PT, R2, R2, PT ;  /* 0x000000020200722a */ /* 0x001fdc0003f08000 */
[----:B------:R-:W-:Y:S05]  /*0710*/  @P0 BRA `(.L_x_3) ;  /* 0x0000000000340947 */ /* 0x000fea0003800000 */
[----:B------:R-:W-:Y:S01]  /*0720*/  ISETP.NE.AND P0, PT, R23, R24, PT ;  /* 0x000000181700720c */ /* 0x000fe20003f05270 */
[----:B------:R-:W-:Y:S02]  /*0730*/  IMAD.MOV.U32 R18, RZ, RZ, 0x0 ;  /* 0x00000000ff127424 */ /* 0x000fe400078e00ff */
[----:B------:R-:W-:-:S10]  /*0740*/  IMAD.MOV.U32 R19, RZ, RZ, -0x80000 ;  /* 0xfff80000ff137424 */ /* 0x000fd400078e00ff */
[----:B------:R-:W-:Y:S05]  /*0750*/  @!P0 BRA `(.L_x_2) ;  /* 0x00000000002c8947 */ /* 0x000fea0003800000 */
[----:B------:R-:W-:Y:S02]  /*0760*/  ISETP.NE.AND P0, PT, R23, 0x7ff00000, PT ;  /* 0x7ff000001700780c */ /* 0x000fe40003f05270 */
[----:B------:R-:W-:Y:S02]  /*0770*/  LOP3.LUT R11, R11, 0x40180000, RZ, 0x3c, !PT ;  /* 0x401800000b0b7812 */ /* 0x000fe400078e3cff */
[----:B------:R-:W-:Y:S02]  /*0780*/  ISETP.EQ.OR P0, PT, R24, RZ, !P0 ;  /* 0x000000ff1800720c */ /* 0x000fe40004702670 */
[----:B------:R-:W-:-:S11]  /*0790*/  LOP3.LUT R19, R11, 0x80000000, RZ, 0xc0, !PT ;  /* 0x800000000b137812 */ /* 0x000fd600078ec0ff */
[----:B------:R-:W-:Y:S02]  /*07a0*/  @P0 LOP3.LUT R2, R19, 0x7ff00000, RZ, 0xfc, !PT ;  /* 0x7ff0000013020812 */ /* 0x000fe400078efcff */
[----:B------:R-:W-:Y:S01]  /*07b0*/  @!P0 MOV R18, RZ ;  /* 0x000000ff00128202 */ /* 0x000fe20000000f00 */
[----:B------:R-:W-:Y:S02]  /*07c0*/  @P0 IMAD.MOV.U32 R18, RZ, RZ, RZ ;  /* 0x000000ffff120224 */ /* 0x000fe400078e00ff */
[----:B------:R-:W-:Y:S01]  /*07d0*/  @P0 IMAD.MOV.U32 R19, RZ, RZ, R2 ;  /* 0x000000ffff130224 */ /* 0x000fe200078e0002 */
[----:B------:R-:W-:Y:S06]  /*07e0*/  BRA `(.L_x_2) ;  /* 0x0000000000087947 */ /* 0x000fec0003800000 */
.L_x_3:
[----:B------:R-:W-:Y:S01]  /*07f0*/  LOP3.LUT R19, R11, 0x80000, RZ, 0xfc, !PT ;  /* 0x000800000b137812 */ /* 0x000fe200078efcff */
[----:B------:R-:W-:-:S07]  /*0800*/  IMAD.MOV.U32 R18, RZ, RZ, R10 ;  /* 0x000000ffff127224 */ /* 0x000fce00078e000a */
.L_x_2:
[----:B------:R-:W-:Y:S02]  /*0810*/  IMAD.MOV.U32 R15, RZ, RZ, 0x0 ;  /* 0x00000000ff0f7424 */ /* 0x000fe400078e00ff */
[----:B------:R-:W-:Y:S02]  /*0820*/  IMAD.MOV.U32 R2, RZ, RZ, R18 ;  /* 0x000000ffff027224 */ /* 0x000fe400078e0012 */
[----:B------:R-:W-:Y:S01]  /*0830*/  IMAD.MOV.U32 R3, RZ, RZ, R19 ;  /* 0x000000ffff037224 */ /* 0x000fe200078e0013 */
[----:B------:R-:W-:Y:S06]  /*0840*/  RET.REL.NODEC R14 `(_Z19rungeKutta4FourStepP7double2S0_S0_S0_dd) ;  /* 0xfffffff40eec7950 */ /* 0x000fec0003c3ffff */
.L_x_4:
[----:B------:R-:W-:-:S00]  /*0850*/  BRA `(.L_x_4) ;  /* 0xfffffffc00fc7947 */ /* 0x000fc0000383ffff */
[----:B------:R-:W-:-:S00]  /*0860*/  NOP ;  /* 0x0000000000007918 */ /* 0x000fc00000000000 */
        /* <DEDUP_REMOVED lines=9> */
.L_x_74:


//--------------------- .text._Z20rungeKutta4ThirdStepP7double2S0_S0_S0_dd --------------------------
	.section	.text._Z20rungeKutta4ThirdStepP7double2S0_S0_S0_dd,"ax",@progbits
	.align	128
        .global         _Z20rungeKutta4ThirdStepP7double2S0_S0_S0_dd
        .type           _Z20rungeKutta4ThirdStepP7double2S0_S0_S0_dd,@function
        .size           _Z20rungeKutta4ThirdStepP7double2S0_S0_S0_dd,(.L_x_75 - _Z20rungeKutta4ThirdStepP7double2S0_S0_S0_dd)
        .other          _Z20rungeKutta4ThirdStepP7double2S0_S0_S0_dd,@"STO_CUDA_ENTRY STV_DEFAULT"
_Z20rungeKutta4ThirdStepP7double2S0_S0_S0_dd:
.text._Z20rungeKutta4ThirdStepP7double2S0_S0_S0_dd:
        /* <DEDUP_REMOVED lines=14> */
[----:B------:R-:W4:Y:S01]  /*00e0*/  LDC.64 R20, c[0x0][0x3a8] ;  /* 0x0000ea00ff147b82 */ /* 0x000f220000000a00 */
[----:B0-----:R-:W-:-:S07]  /*00f0*/  IMAD.WIDE R8, R0, 0x10, R8 ;  /* 0x0000001000087825 */ /* 0x001fce00078e0208 */
[----:B------:R-:W0:Y:S01]  /*0100*/  LDC R22, c[0x0][0x3ac] ;  /* 0x0000eb00ff167b82 */ /* 0x000e220000000800 */
[----:B-1----:R-:W5:Y:S01]  /*0110*/  LDG.E.128 R12, desc[UR4][R8.64] ;  /* 0x00000004080c7981 */ /* 0x002f62000c1e1d00 */
[----:B--2---:R-:W-:-:S06]  /*0120*/  IMAD.WIDE R4, R0, 0x10, R4 ;  /* 0x0000001000047825 */ /* 0x004fcc00078e0204 */
[----:B------:R-:W2:Y:S01]  /*0130*/  LDG.E.128 R4, desc[UR4][R4.64] ;  /* 0x0000000404047981 */ /* 0x000ea2000c1e1d00 */
[----:B---3--:R-:W-:-:S08]  /*0140*/  DFMA R10, R2, -R16, 1 ;  /* 0x3ff00000020a742b */ /* 0x008fd00000000810 */
[----:B------:R-:W-:Y:S01]  /*0150*/  DFMA R10, R10, R10, R10 ;  /* 0x0000000a0a0a722b */ /* 0x000fe2000000000a */
[----:B0-----:R-:W-:-:S07]  /*0160*/  FSETP.GEU.AND P1, PT, |R22|, 6.5827683646048100446e-37, PT ;  /* 0x036000001600780b */ /* 0x001fce0003f2e200 */
[----:B------:R-:W-:-:S08]  /*0170*/  DFMA R10, R2, R10, R2 ;  /* 0x0000000a020a722b */ /* 0x000fd00000000002 */
[----:B------:R-:W-:-:S08]  /*0180*/  DFMA R2, R10, -R16, 1 ;  /* 0x3ff000000a02742b */ /* 0x000fd00000000810 */
[----:B------:R-:W-:-:S08]  /*0190*/  DFMA R2, R10, R2, R10 ;  /* 0x000000020a02722b */ /* 0x000fd0000000000a */
[----:B----4-:R-:W-:-:S08]  /*01a0*/  DMUL R18, R2, R20 ;  /* 0x0000001402127228 */ /* 0x010fd00000000000 */
[----:B------:R-:W-:-:S08]  /*01b0*/  DFMA R20, R18, -3, R20 ;  /* 0xc00800001214782b */ /* 0x000fd00000000014 */
[----:B------:R-:W-:Y:S02]  /*01c0*/  DFMA R2, R2, R20, R18 ;  /* 0x000000140202722b */ /* 0x000fe40000000012 */
[-C--:B-----5:R-:W-:Y:S02]  /*01d0*/  DMUL R10, R12, R14.reuse ;  /* 0x0000000e0c0a7228 */ /* 0x0a0fe40000000000 */
[----:B------:R-:W-:-:S06]  /*01e0*/  DMUL R16, R14, R14 ;  /* 0x0000000e0e107228 */ /* 0x000fcc0000000000 */
[----:B------:R-:W-:Y:S02]  /*01f0*/  DADD R10, R10, -R10 ;  /* 0x000000000a0a7229 */ /* 0x000fe4000000080a */
[----:B------:R-:W-:Y:S02]  /*0200*/  DFMA R18, R12, R12, R16 ;  /* 0x0000000c0c12722b */ /* 0x000fe40000000010 */
[----:B------:R-:W0:Y:S04]  /*0210*/  LDC.64 R16, c[0x0][0x390] ;  /* 0x0000e400ff107b82 */ /* 0x000e280000000a00 */
[-C--:B------:R-:W-:Y:S02]  /*0220*/  DMUL R20, R14, R10.reuse ;  /* 0x0000000a0e147228 */ /* 0x080fe40000000000 */
[----:B------:R-:W-:-:S06]  /*0230*/  DMUL R24, R12, R10 ;  /* 0x0000000a0c187228 */ /* 0x000fcc0000000000 */
[-C--:B------:R-:W-:Y:S02]  /*0240*/  DFMA R10, R12, R18.reuse, -R20 ;  /* 0x000000120c0a722b */ /* 0x080fe40000000814 */
[----:B------:R-:W-:Y:S01]  /*0250*/  DFMA R12, R14, R18, R24 ;  /* 0x000000120e0c722b */ /* 0x000fe20000000018 */
[----:B------:R-:W-:-:S05]  /*0260*/  FFMA R14, RZ, 2.125, R3 ;  /* 0x40080000ff0e7823 */ /* 0x000fca0000000003 */
[----:B--2---:R-:W-:Y:S01]  /*0270*/  DFMA R10, R4, 0.5, -R10 ;  /* 0x3fe00000040a782b */ /* 0x004fe2000000080a */
[----:B------:R-:W-:Y:S01]  /*0280*/  FSETP.GT.AND P0, PT, |R14|, 1.469367938527859385e-39, PT ;  /* 0x001000000e00780b */ /* 0x000fe20003f04200 */
[----:B------:R-:W-:Y:S01]  /*0290*/  DFMA R12, R6, 0.5, -R12 ;  /* 0x3fe00000060c782b */ /* 0x000fe2000000080c */
[----:B0-----:R-:W-:-:S11]  /*02a0*/  IMAD.WIDE R14, R0, 0x10, R16 ;  /* 0x00000010000e7825 */ /* 0x001fd600078e0210 */
[----:B------:R-:W-:Y:S05]  /*02b0*/  @P0 BRA P1, `(.L_x_5) ;  /* 0x0000000000080947 */ /* 0x000fea0000800000 */
[----:B------:R-:W-:-:S07]  /*02c0*/  MOV R24, 0x2e0 ;  /* 0x000002e000187802 */ /* 0x000fce0000000f00 */
[----:B------:R-:W-:Y:S05]  /*02d0*/  CALL.REL.NOINC `($__internal_1_$__cuda_sm20_div_rn_f64_full) ;  /* 0x0000000000347944 */ /* 0x000fea0003c00000 */
.L_x_5:
[----:B------:R-:W2:Y:S01]  /*02e0*/  LDG.E.128 R4, desc[UR4][R14.64] ;  /* 0x000000040e047981 */ /* 0x000ea2000c1e1d00 */
[----:B------:R-:W0:Y:S01]  /*02f0*/  LDC.64 R16, c[0x0][0x380] ;  /* 0x0000e000ff107b82 */ /* 0x000e220000000a00 */
[-C--:B--2---:R-:W-:Y:S02]  /*0300*/  DFMA R4, R12, -R2.reuse, R4 ;  /* 0x800000020c04722b */ /* 0x084fe40000000004 */
[----:B------:R-:W-:Y:S01]  /*0310*/  DFMA R6, R10, R2, R6 ;  /* 0x000000020a06722b */ /* 0x000fe20000000006 */
[----:B0-----:R-:W-:-:S04]  /*0320*/  IMAD.WIDE R2, R0, 0x10, R16 ;  /* 0x0000001000027825 */ /* 0x001fc800078e0210 */
[----:B------:R-:W0:Y:S02]  /*0330*/  LDC.64 R16, c[0x0][0x3a8] ;  /* 0x0000ea00ff107b82 */ /* 0x000e240000000a00 */
[----:B------:R-:W-:Y:S04]  /*0340*/  STG.E.128 desc[UR4][R14.64], R4 ;  /* 0x000000040e007986 */ /* 0x000fe8000c101d04 */
[----:B------:R-:W2:Y:S01]  /*0350*/  LDG.E.128 R20, desc[UR4][R2.64] ;  /* 0x0000000402147981 */ /* 0x000ea2000c1e1d00 */
[----:B0-----:R-:W-:-:S08]  /*0360*/  DMUL R16, R16, 0.5 ;  /* 0x3fe0000010107828 */ /* 0x001fd00000000000 */
[-C--:B--2---:R-:W-:Y:S02]  /*0370*/  DFMA R20, R12, -R16.reuse, R20 ;  /* 0x800000100c14722b */ /* 0x084fe40000000014 */
[----:B------:R-:W-:-:S07]  /*0380*/  DFMA R22, R10, R16, R22 ;  /* 0x000000100a16722b */ /* 0x000fce0000000016 */
[----:B------:R-:W-:Y:S01]  /*0390*/  STG.E.128 desc[UR4][R8.64], R20 ;  /* 0x0000001408007986 */ /* 0x000fe2000c101d04 */
[----:B------:R-:W-:Y:S05]  /*03a0*/  EXIT ;  /* 0x000000000000794d */ /* 0x000fea0003800000 */
        .weak           $__internal_1_$__cuda_sm20_div_rn_f64_full
        .type           $__internal_1_$__cuda_sm20_div_rn_f64_full,@function
        .size           $__internal_1_$__cuda_sm20_div_rn_f64_full,(.L_x_75 - $__internal_1_$__cuda_sm20_div_rn_f64_full)
$__internal_1_$__cuda_sm20_div_rn_f64_full:
[----:B------:R-:W0:Y:S01]  /*03b0*/  LDC.64 R4, c[0x0][0x3a8] ;  /* 0x0000ea00ff047b82 */ /* 0x000e220000000a00 */
[----:B------:R-:W-:Y:S02]  /*03c0*/  IMAD.MOV.U32 R3, RZ, RZ, 0x3ff80000 ;  /* 0x3ff80000ff037424 */ /* 0x000fe400078e00ff */
[----:B------:R-:W-:Y:S02]  /*03d0*/  IMAD.MOV.U32 R2, RZ, RZ, 0x0 ;  /* 0x00000000ff027424 */ /* 0x000fe400078e00ff */
[----:B------:R-:W1:Y:S01]  /*03e0*/  MUFU.RCP64H R17, R3 ;  /* 0x0000000300117308 */ /* 0x000e620000001800 */
[----:B------:R-:W-:Y:S02]  /*03f0*/  IMAD.MOV.U32 R16, RZ, RZ, 0x1 ;  /* 0x00000001ff107424 */ /* 0x000fe400078e00ff */
[----:B------:R-:W-:Y:S02]  /*0400*/  IMAD.MOV.U32 R26, RZ, RZ, 0x1ca00000 ;  /* 0x1ca00000ff1a7424 */ /* 0x000fe400078e00ff */
[----:B------:R-:W-:-:S04]  /*0410*/  IMAD.MOV.U32 R22, RZ, RZ, 0x40000000 ;  /* 0x40000000ff167424 */ /* 0x000fc800078e00ff */
[----:B------:R-:W-:Y:S01]  /*0420*/  VIADD R27, R22, 0xffffffff ;  /* 0xffffffff161b7836 */ /* 0x000fe20000000000 */
        /* <DEDUP_REMOVED lines=19> */
[----:B------:R-:W-:Y:S02]  /*0560*/  ISETP.GT.U32.AND P0, PT, R20, 0x7feffffe, PT ;  /* 0x7feffffe1400780c */ /* 0x000fe40003f04070 */
[----:B------:R-:W-:Y:S02]  /*0570*/  DFMA R20, R18, -R2, R6 ;  /* 0x800000021214722b */ /* 0x000fe40000000006 */
[----:B------:R-:W-:-:S06]  /*0580*/  ISETP.GT.U32.OR P0, PT, R27, 0x7feffffe, P0 ;  /* 0x7feffffe1b00780c */ /* 0x000fcc0000704470 */
[----:B------:R-:W-:-:S07]  /*0590*/  DFMA R20, R16, R20, R18 ;  /* 0x000000141014722b */ /* 0x000fce0000000012 */
        /* <DEDUP_REMOVED lines=27> */
.L_x_6:
        /* <DEDUP_REMOVED lines=16> */
.L_x_8:
[----:B------:R-:W-:Y:S01]  /*0850*/  LOP3.LUT R17, R5, 0x80000, RZ, 0xfc, !PT ;  /* 0x0008000005117812 */ /* 0x000fe200078efcff */
[----:B------:R-:W-:-:S07]  /*0860*/  IMAD.MOV.U32 R16, RZ, RZ, R4 ;  /* 0x000000ffff107224 */ /* 0x000fce00078e0004 */
.L_x_7:
[----:B------:R-:W-:Y:S02]  /*0870*/  IMAD.MOV.U32 R25, RZ, RZ, 0x0 ;  /* 0x00000000ff197424 */ /* 0x000fe400078e00ff */
[----:B------:R-:W-:Y:S02]  /*0880*/  IMAD.MOV.U32 R2, RZ, RZ, R16 ;  /* 0x000000ffff027224 */ /* 0x000fe400078e0010 */
[----:B------:R-:W-:Y:S01]  /*0890*/  IMAD.MOV.U32 R3, RZ, RZ, R17 ;  /* 0x000000ffff037224 */ /* 0x000fe200078e0011 */
[----:B------:R-:W-:Y:S06]  /*08a0*/  RET.REL.NODEC R24 `(_Z20rungeKutta4ThirdStepP7double2S0_S0_S0_dd) ;  /* 0xfffffff418d47950 */ /* 0x000fec0003c3ffff */
.L_x_9:
        /* <DEDUP_REMOVED lines=13> */
.L_x_75:


//--------------------- .text._Z21rungeKutta4SecondStepP7double2S0_S0_S0_dd --------------------------
	.section	.text._Z21rungeKutta4SecondStepP7double2S0_S0_S0_dd,"ax",@progbits
	.align	128
        .global         _Z21rungeKutta4SecondStepP7double2S0_S0_S0_dd
        .type           _Z21rungeKutta4SecondStepP7double2S0_S0_S0_dd,@function
        .size           _Z21rungeKutta4SecondStepP7double2S0_S0_S0_dd,(.L_x_76 - _Z21rungeKutta4SecondStepP7double2S0_S0_S0_dd)
        .other          _Z21rungeKutta4SecondStepP7double2S0_S0_S0_dd,@"STO_CUDA_ENTRY STV_DEFAULT"
_Z21rungeKutta4SecondStepP7double2S0_S0_S0_dd:
.text._Z21rungeKutta4SecondStepP7double2S0_S0_S0_dd:
        /* <DEDUP_REMOVED lines=45> */
[----:B------:R-:W-:Y:S05]  /*02d0*/  CALL.REL.NOINC `($__internal_2_$__cuda_sm20_div_rn_f64_full) ;  /* 0x0000000000347944 */ /* 0x000fea0003c00000 */
.L_x_10:
        /* <DEDUP_REMOVED lines=13> */
        .weak           $__internal_2_$__cuda_sm20_div_rn_f64_full
        .type           $__internal_2_$__cuda_sm20_div_rn_f64_full,@function
        .size           $__internal_2_$__cuda_sm20_div_rn_f64_full,(.L_x_76 - $__internal_2_$__cuda_sm20_div_rn_f64_full)
$__internal_2_$__cuda_sm20_div_rn_f64_full:
        /* <DEDUP_REMOVED lines=58> */
.L_x_11:
        /* <DEDUP_REMOVED lines=16> */
.L_x_13:
[----:B------:R-:W-:Y:S01]  /*0850*/  LOP3.LUT R17, R5, 0x80000, RZ, 0xfc, !PT ;  /* 0x0008000005117812 */ /* 0x000fe200078efcff */
[----:B------:R-:W-:-:S07]  /*0860*/  IMAD.MOV.U32 R16, RZ, RZ, R4 ;  /* 0x000000ffff107224 */ /* 0x000fce00078e0004 */
.L_x_12:
[----:B------:R-:W-:Y:S02]  /*0870*/  IMAD.MOV.U32 R25, RZ, RZ, 0x0 ;  /* 0x00000000ff197424 */ /* 0x000fe400078e00ff */
[----:B------:R-:W-:Y:S02]  /*0880*/  IMAD.MOV.U32 R2, RZ, RZ, R16 ;  /* 0x000000ffff027224 */ /* 0x000fe400078e0010 */
[----:B------:R-:W-:Y:S01]  /*0890*/  IMAD.MOV.U32 R3, RZ, RZ, R17 ;  /* 0x000000ffff037224 */ /* 0x000fe200078e0011 */
[----:B------:R-:W-:Y:S06]  /*08a0*/  RET.REL.NODEC R24 `(_Z21rungeKutta4SecondStepP7double2S0_S0_S0_dd) ;  /* 0xfffffff418d47950 */ /* 0x000fec0003c3ffff */
.L_x_14:
        /* <DEDUP_REMOVED lines=13> */
.L_x_76:


//--------------------- .text._Z20rungeKutta4FirstStepP7double2S0_S0_S0_dd --------------------------
	.section	.text._Z20rungeKutta4FirstStepP7double2S0_S0_S0_dd,"ax",@progbits
	.align	128
        .global         _Z20rungeKutta4FirstStepP7double2S0_S0_S0_dd
        .type           _Z20rungeKutta4FirstStepP7double2S0_S0_S0_dd,@function
        .size           _Z20rungeKutta4FirstStepP7double2S0_S0_S0_dd,(.L_x_77 - _Z20rungeKutta4FirstStepP7double2S0_S0_S0_dd)
        .other          _Z20rungeKutta4FirstStepP7double2S0_S0_S0_dd,@"STO_CUDA_ENTRY STV_DEFAULT"
_Z20rungeKutta4FirstStepP7double2S0_S0_S0_dd:
.text._Z20rungeKutta4FirstStepP7double2S0_S0_S0_dd:
        /* <DEDUP_REMOVED lines=28> */
[----:B------:R-:W-:-:S10]  /*01c0*/  DFMA R2, R2, R24, R16 ;  /* 0x000000180202722b */ /* 0x000fd40000000010 */
[----:B------:R-:W-:-:S05]  /*01d0*/  FFMA R16, RZ, 2.375, R3 ;  /* 0x40180000ff107823 */ /* 0x000fca0000000003 */
[----:B------:R-:W-:Y:S01]  /*01e0*/  FSETP.GT.AND P0, PT, |R16|, 1.469367938527859385e-39, PT ;  /* 0x001000001000780b */ /* 0x000fe20003f04200 */
[-C--:B-----5:R-:W-:Y:S02]  /*01f0*/  DMUL R14, R4, R6.reuse ;  /* 0x00000006040e7228 */ /* 0x0a0fe40000000000 */
[----:B------:R-:W-:-:S06]  /*0200*/  DMUL R20, R6, R6 ;  /* 0x0000000606147228 */ /* 0x000fcc0000000000 */
[----:B------:R-:W-:Y:S02]  /*0210*/  DADD R14, R14, -R14 ;  /* 0x000000000e0e7229 */ /* 0x000fe4000000080e */
[----:B------:R-:W-:-:S06]  /*0220*/  DFMA R18, R4, R4, R20 ;  /* 0x000000040412722b */ /* 0x000fcc0000000014 */
[-C--:B------:R-:W-:Y:S02]  /*0230*/  DMUL R20, R6, R14.reuse ;  /* 0x0000000e06147228 */ /* 0x080fe40000000000 */
[----:B------:R-:W-:-:S06]  /*0240*/  DMUL R14, R4, R14 ;  /* 0x0000000e040e7228 */ /* 0x000fcc0000000000 */
[-C--:B------:R-:W-:Y:S02]  /*0250*/  DFMA R20, R4, R18.reuse, -R20 ;  /* 0x000000120414722b */ /* 0x080fe40000000814 */
[----:B------:R-:W-:-:S06]  /*0260*/  DFMA R14, R6, R18, R14 ;  /* 0x00000012060e722b */ /* 0x000fcc000000000e */
[----:B--2---:R-:W-:Y:S02]  /*0270*/  DFMA R8, R8, 0.5, -R20 ;  /* 0x3fe000000808782b */ /* 0x004fe40000000814 */
[----:B------:R-:W-:Y:S01]  /*0280*/  DFMA R10, R10, 0.5, -R14 ;  /* 0x3fe000000a0a782b */ /* 0x000fe2000000080e */
[----:B------:R-:W-:Y:S10]  /*0290*/  @P0 BRA P1, `(.L_x_15) ;  /* 0x0000000000100947 */ /* 0x000ff40000800000 */
[----:B------:R-:W-:-:S07]  /*02a0*/  MOV R14, 0x2c0 ;  /* 0x000002c0000e7802 */ /* 0x000fce0000000f00 */
[----:B------:R-:W-:Y:S05]  /*02b0*/  CALL.REL.NOINC `($__internal_3_$__cuda_sm20_div_rn_f64_full) ;  /* 0x0000000000407944 */ /* 0x000fea0003c00000 */
[----:B------:R-:W-:Y:S02]  /*02c0*/  IMAD.U32 R2, RZ, RZ, UR4 ;  /* 0x00000004ff027e24 */ /* 0x000fe4000f8e00ff */
[----:B------:R-:W-:-:S07]  /*02d0*/  IMAD.U32 R3, RZ, RZ, UR5 ;  /* 0x00000005ff037e24 */ /* 0x000fce000f8e00ff */
.L_x_15:
[----:B------:R-:W0:Y:S01]  /*02e0*/  LDC.64 R14, c[0x0][0x390] ;  /* 0x0000e400ff0e7b82 */ /* 0x000e220000000a00 */
[-C--:B------:R-:W-:Y:S02]  /*02f0*/  DFMA R4, R10, -R2.reuse, R4 ;  /* 0x800000020a04722b */ /* 0x080fe40000000004 */
[----:B------:R-:W-:-:S05]  /*0300*/  DFMA R6, R8, R2, R6 ;  /* 0x000000020806722b */ /* 0x000fca0000000006 */
[----:B------:R-:W1:Y:S08]  /*0310*/  LDC.64 R16, c[0x0][0x3a8] ;  /* 0x0000ea00ff107b82 */ /* 0x000e700000000a00 */
[----:B------:R-:W2:Y:S01]  /*0320*/  LDC.64 R18, c[0x0][0x388] ;  /* 0x0000e200ff127b82 */ /* 0x000ea20000000a00 */
[----:B0-----:R-:W-:-:S05]  /*0330*/  IMAD.WIDE R2, R0, 0x10, R14 ;  /* 0x0000001000027825 */ /* 0x001fca00078e020e */
[----:B------:R-:W-:Y:S04]  /*0340*/  STG.E.128 desc[UR14][R2.64], R4 ;  /* 0x0000000402007986 */ /* 0x000fe8000c101d0e */
[----:B------:R-:W3:Y:S01]  /*0350*/  LDG.E.128 R12, desc[UR14][R12.64] ;  /* 0x0000000e0c0c7981 */ /* 0x000ee2000c1e1d00 */
[----:B-1----:R-:W-:-:S08]  /*0360*/  DMUL R16, R16, 0.5 ;  /* 0x3fe0000010107828 */ /* 0x002fd00000000000 */
[-C--:B---3--:R-:W-:Y:S02]  /*0370*/  DFMA R20, R10, -R16.reuse, R12 ;  /* 0x800000100a14722b */ /* 0x088fe4000000000c */
[----:B------:R-:W-:Y:S01]  /*0380*/  DFMA R22, R8, R16, R14 ;  /* 0x000000100816722b */ /* 0x000fe2000000000e */
[----:B--2---:R-:W-:-:S06]  /*0390*/  IMAD.WIDE R8, R0, 0x10, R18 ;  /* 0x0000001000087825 */ /* 0x004fcc00078e0212 */
[----:B------:R-:W-:Y:S01]  /*03a0*/  STG.E.128 desc[UR14][R8.64], R20 ;  /* 0x0000001408007986 */ /* 0x000fe2000c101d0e */
[----:B------:R-:W-:Y:S05]  /*03b0*/  EXIT ;  /* 0x000000000000794d */ /* 0x000fea0003800000 */
        .weak           $__internal_3_$__cuda_sm20_div_rn_f64_full
        .type           $__internal_3_$__cuda_sm20_div_rn_f64_full,@function
        .size           $__internal_3_$__cuda_sm20_div_rn_f64_full,(.L_x_77 - $__internal_3_$__cuda_sm20_div_rn_f64_full)
$__internal_3_$__cuda_sm20_div_rn_f64_full:
[----:B------:R-:W0:Y:S01]  /*03c0*/  LDCU.64 UR12, c[0x0][0x3a8] ;  /* 0x00007500ff0c77ac */ /* 0x000e220008000a00 */
[----:B------:R-:W-:Y:S01]  /*03d0*/  MOV R3, 0x3ff80000 ;  /* 0x3ff8000000037802 */ /* 0x000fe20000000f00 */
[----:B------:R-:W-:Y:S01]  /*03e0*/  IMAD.MOV.U32 R2, RZ, RZ, 0x0 ;  /* 0x00000000ff027424 */ /* 0x000fe200078e00ff */
[----:B------:R-:W-:Y:S02]  /*03f0*/  UMOV UR9, 0x1ca00000 ;  /* 0x1ca0000000097882 */ /* 0x000fe40000000000 */
[----:B------:R-:W1:Y:S01]  /*0400*/  MUFU.RCP64H R17, R3 ;  /* 0x0000000300117308 */ /* 0x000e620000001800 */
[----:B------:R-:W-:Y:S01]  /*0410*/  IMAD.MOV.U32 R16, RZ, RZ, 0x1 ;  /* 0x00000001ff107424 */ /* 0x000fe200078e00ff */
[----:B------:R-:W-:Y:S01]  /*0420*/  UMOV UR11, 0x40100000 ;  /* 0x40100000000b7882 */ /* 0x000fe20000000000 */
[----:B------:R-:W-:Y:S02]  /*0430*/  IMAD.MOV.U32 R22, RZ, RZ, 0x0 ;  /* 0x00000000ff167424 */ /* 0x000fe400078e00ff */
[----:B------:R-:W-:-:S02]  /*0440*/  IMAD.MOV.U32 R23, RZ, RZ, 0x40000000 ;  /* 0x40000000ff177424 */ /* 0x000fc400078e00ff */
[----:B0-----:R-:W-:Y:S01]  /*0450*/  IMAD.U32 R15, RZ, RZ, UR13 ;  /* 0x0000000dff0f7e24 */ /* 0x001fe2000f8e00ff */
[----:B------:R-:W-:Y:S01]  /*0460*/  ULOP3.LUT UR8, UR13, 0x7ff00000, URZ, 0xc0, !UPT ;  /* 0x7ff000000d087892 */ /* 0x000fe2000f8ec0ff */
[----:B------:R-:W-:Y:S01]  /*0470*/  UMOV UR6, UR12 ;  /* 0x0000000c00067c82 */ /* 0x000fe20008000000 */
[----:B-1----:R-:W-:Y:S02]  /*0480*/  DFMA R18, R16, -R2, 1 ;  /* 0x3ff000001012742b */ /* 0x002fe40000000802 */
[----:B------:R-:W-:Y:S01]  /*0490*/  FSETP.GEU.AND P0, PT, |R15|, 1.469367938527859385e-39, PT ;  /* 0x001000000f00780b */ /* 0x000fe20003f0e200 */
[----:B------:R-:W-:Y:S01]  /*04a0*/  UISETP.GE.U32.AND UP0, UPT, UR8, 0x40100000, UPT ;  /* 0x401000000800788c */ /* 0x000fe2000bf06070 */
[----:B------:R-:W-:Y:S01]  /*04b0*/  MOV R20, UR6 ;  /* 0x0000000600147c02 */ /* 0x000fe20008000f00 */
[----:B------:R-:W-:Y:S02]  /*04c0*/  UMOV UR10, UR8 ;  /* 0x00000008000a7c82 */ /* 0x000fe40008000000 */
[----:B------:R-:W-:Y:S01]  /*04d0*/  USEL UR9, UR9, 0x63400000, !UP0 ;  /* 0x6340000009097887 */ /* 0x000fe2000c000000 */
[----:B------:R-:W-:-:S03]  /*04e0*/  DFMA R18, R18, R18, R18 ;  /* 0x000000121212722b */ /* 0x000fc60000000012 */
[----:B------:R-:W-:-:S04]  /*04f0*/  ULOP3.LUT UR7, UR9, 0x800fffff, UR13, 0xf8, !UPT ;  /* 0x800fffff09077892 */ /* 0x000fc8000f8ef80d */
[----:B------:R-:W-:Y:S01]  /*0500*/  VOTEU.ANY UP0, P0 ;  /* 0x0000000000ff7886 */ /* 0x000fe20000000100 */
[----:B------:R-:W-:Y:S01]  /*0510*/  PLOP3.LUT P0, PT, PT, PT, UP0, 0x80, 0x8 ;  /* 0x000000000008781c */ /* 0x000fe20003f0f008 */
[----:B------:R-:W-:Y:S01]  /*0520*/  IMAD.U32 R21, RZ, RZ, UR7 ;  /* 0x00000007ff157e24 */ /* 0x000fe2000f8e00ff */
[----:B------:R-:W-:Y:S02]  /*0530*/  DFMA R18, R16, R18, R16 ;  /* 0x000000121012722b */ /* 0x000fe40000000010 */
[----:B------:R-:W-:-:S04]  /*0540*/  @!UP0 ULOP3.LUT UR4, UR9, 0x80000000, UR13, 0xf8, !UPT ;  /* 0x8000000009048892 */ /* 0x000fc8000f8ef80d */
[----:B------:R-:W-:Y:S02]  /*0550*/  @!UP0 ULOP3.LUT UR5, UR4, 0x100000, URZ, 0xfc, !UPT ;  /* 0x0010000004058892 */ /* 0x000fe4000f8efcff */
[----:B------:R-:W-:Y:S01]  /*0560*/  DFMA R16, R18, -R2, 1 ;  /* 0x3ff000001210742b */ /* 0x000fe20000000802 */
[----:B------:R-:W-:-:S06]  /*0570*/  @!UP0 UMOV UR4, URZ ;  /* 0x000000ff00048c82 */ /* 0x000fcc0008000000 */
[----:B------:R-:W-:Y:S02]  /*0580*/  @!P0 DFMA R20, R20, R22, -UR4 ;  /* 0x8000000414148e2b */ /* 0x000fe40008000016 */
[----:B------:R-:W-:-:S08]  /*0590*/  DFMA R16, R18, R16, R18 ;  /* 0x000000101210722b */ /* 0x000fd00000000012 */
[----:B------:R-:W-:Y:S02]  /*05a0*/  @!P0 R2UR UR5, R21 ;  /* 0x00000000150582ca */ /* 0x000fe400000e0000 */
[----:B------:R-:W-:-:S11]  /*05b0*/  @!P0 R2UR UR4, R20 ;  /* 0x00000000140482ca */ /* 0x000fd600000e0000 */
[----:B------:R-:W-:Y:S02]  /*05c0*/  @!UP0 ULOP3.LUT UR10, UR5, 0x7ff00000, URZ, 0xc0, !UPT ;  /* 0x7ff00000050a8892 */ /* 0x000fe4000f8ec0ff */
[----:B------:R-:W-:Y:S01]  /*05d0*/  @!UP0 UMOV UR6, UR4 ;  /* 0x0000000400068c82 */ /* 0x000fe20008000000 */
[----:B------:R-:W-:Y:S01]  /*05e0*/  @!UP0 UMOV UR7, UR5 ;  /* 0x0000000500078c82 */ /* 0x000fe20008000000 */
[----:B------:R-:W-:Y:S01]  /*05f0*/  UIADD3 UR4, UPT, UPT, UR10, -0x1, URZ ;  /* 0xffffffff0a047890 */ /* 0x000fe2000fffe0ff */
[----:B------:R-:W-:Y:S01]  /*0600*/  DMUL R18, R16, UR6 ;  /* 0x0000000610127c28 */ /* 0x000fe20008000000 */
[----:B------:R-:W-:Y:S02]  /*0610*/  UIADD3 UR5, UPT, UPT, UR11, -0x1, URZ ;  /* 0xffffffff0b057890 */ /* 0x000fe4000fffe0ff */
[----:B------:R-:W-:-:S04]  /*0620*/  UISETP.GT.U32.AND UP0, UPT, UR4, 0x7feffffe, UPT ;  /* 0x7feffffe0400788c */ /* 0x000fc8000bf04070 */
[----:B------:R-:W-:Y:S01]  /*0630*/  UISETP.GT.U32.OR UP0, UPT, UR5, 0x7feffffe, UP0 ;  /* 0x7feffffe0500788c */ /* 0x000fe20008704470 */
[----:B------:R-:W-:-:S08]  /*0640*/  DFMA R20, R18, -R2, UR6 ;  /* 0x0000000612147e2b */ /* 0x000fd00008000802 */
[----:B------:R-:W-:Y:S01]  /*0650*/  DFMA R16, R16, R20, R18 ;  /* 0x000000141010722b */ /* 0x000fe20000000012 */
[----:B------:R-:W-:Y:S10]  /*0660*/  BRA.U UP0, `(.L_x_16) ;  /* 0x0000000100847547 */ /* 0x000ff4000b800000 */
[----:B------:R-:W-:Y:S02]  /*0670*/  IMAD.MOV.U32 R15, RZ, RZ, 0x40100000 ;  /* 0x40100000ff0f7424 */ /* 0x000fe400078e00ff */
[----:B------:R-:W-:Y:S02]  /*0680*/  IMAD.U32 R18, RZ, RZ, UR8 ;  /* 0x00000008ff127e24 */ /* 0x000fe4000f8e00ff */
[----:B------:R-:W-:-:S05]  /*0690*/  IMAD.MOV R15, RZ, RZ, -R15 ;  /* 0x000000ffff0f7224 */ /* 0x000fca00078e0a0f */
[----:B------:R-:W-:Y:S01]  /*06a0*/  VIADDMNMX R15, R15, R18, 0xb9600000, !PT ;  /* 0xb96000000f0f7446 */ /* 0x000fe20007800112 */
[----:B------:R-:W-:-:S03]  /*06b0*/  IMAD.MOV.U32 R18, RZ, RZ, RZ ;  /* 0x000000ffff127224 */ /* 0x000fc600078e00ff */
[----:B------:R-:W-:-:S04]  /*06c0*/  VIMNMX R15, PT, PT, R15, 0x46a00000, PT ;  /* 0x46a000000f0f7848 */ /* 0x000fc80003fe0100 */
[----:B------:R-:W-:-:S05]  /*06d0*/  IADD3 R15, PT, PT, R15, -UR9, RZ ;  /* 0x800000090f0f7c10 */ /* 0x000fca000fffe0ff */
[----:B------:R-:W-:-:S06]  /*06e0*/  VIADD R19, R15, 0x7fe00000 ;  /* 0x7fe000000f137836 */ /* 0x000fcc0000000000 */
[----:B------:R-:W-:-:S10]  /*06f0*/  DMUL R20, R16, R18 ;  /* 0x0000001210147228 */ /* 0x000fd40000000000 */
[----:B------:R-:W-:Y:S02]  /*0700*/  R2UR UR5, R21 ;  /* 0x00000000150572ca */ /* 0x000fe400000e0000 */
[----:B------:R-:W-:-:S11]  /*0710*/  R2UR UR4, R20 ;  /* 0x00000000140472ca */ /* 0x000fd600000e0000 */
[----:B------:R-:W-:-:S05]  /*0720*/  IMAD.U32 R20, RZ, RZ, UR5 ;  /* 0x00000005ff147e24 */ /* 0x000fca000f8e00ff */
[----:B------:R-:W-:-:S13]  /*0730*/  FSETP.GTU.AND P0, PT, |R20|, 1.469367938527859385e-39, PT ;  /* 0x001000001400780b */ /* 0x000fda0003f0c200 */
[----:B------:R-:W-:Y:S05]  /*0740*/  @P0 BRA `(.L_x_17) ;  /* 0x0000000000940947 */ /* 0x000fea0003800000 */
[----:B------:R-:W-:Y:S01]  /*0750*/  DFMA R2, R16, -R2, UR6 ;  /* 0x0000000610027e2b */ /* 0x000fe20008000802 */
[----:B------:R-:W-:-:S09]  /*0760*/  IMAD.MOV.U32 R18, RZ, RZ, RZ ;  /* 0x000000ffff127224 */ /* 0x000fd200078e00ff */
[C---:B------:R-:W-:Y:S02]  /*0770*/  FSETP.NEU.AND P0, PT, R3.reuse, RZ, PT ;  /* 0x000000ff0300720b */ /* 0x040fe40003f0d000 */
[----:B------:R-:W-:-:S04]  /*0780*/  LOP3.LUT R2, R3, 0x40180000, RZ, 0x3c, !PT ;  /* 0x4018000003027812 */ /* 0x000fc800078e3cff */
[----:B------:R-:W-:-:S04]  /*0790*/  LOP3.LUT R21, R2, 0x80000000, RZ, 0xc0, !PT ;  /* 0x8000000002157812 */ /* 0x000fc800078ec0ff */
[----:B------:R-:W-:-:S03]  /*07a0*/  LOP3.LUT R19, R21, R19, RZ, 0xfc, !PT ;  /* 0x0000001315137212 */ /* 0x000fc600078efcff */
[----:B------:R-:W-:Y:S05]  /*07b0*/  @!P0 BRA `(.L_x_17) ;  /* 0x0000000000788947 */ /* 0x000fea0003800000 */
[C---:B------:R-:W-:Y:S01]  /*07c0*/  IADD3 R3, PT, PT, -R15.reuse, RZ, RZ ;  /* 0x000000ff0f037210 */ /* 0x040fe20007ffe1ff */
[----:B------:R-:W-:Y:S01]  /*07d0*/  IMAD.MOV.U32 R2, RZ, RZ, RZ ;  /* 0x000000ffff027224 */ /* 0x000fe200078e00ff */
[----:B------:R-:W-:-:S05]  /*07e0*/  IADD3 R15, PT, PT, -R15, -0x43300000, RZ ;  /* 0xbcd000000f0f7810 */ /* 0x000fca0007ffe1ff */
[----:B------:R-:W-:Y:S02]  /*07f0*/  DFMA R2, -R2, UR4, R16 ;  /* 0x0000000402027c2b */ /* 0x000fe40008000110 */
[----:B------:R-:W-:-:S08]  /*0800*/  DMUL.RP R16, R16, R18 ;  /* 0x0000001210107228 */ /* 0x000fd00000008000 */
[----:B------:R-:W-:Y:S02]  /*0810*/  FSETP.NEU.AND P0, PT, |R3|, R15, PT ;  /* 0x0000000f0300720b */ /* 0x000fe40003f0d200 */
[----:B------:R-:W-:Y:S02]  /*0820*/  LOP3.LUT R21, R17, R21, RZ, 0x3c, !PT ;  /* 0x0000001511157212 */ /* 0x000fe400078e3cff */
[----:B------:R-:W-:Y:S02]  /*0830*/  FSEL R16, R16, UR4, !P0 ;  /* 0x0000000410107c08 */ /* 0x000fe4000c000000 */
[----:B------:R-:W-:Y:S02]  /*0840*/  FSEL R21, R21, UR5, !P0 ;  /* 0x0000000515157c08 */ /* 0x000fe4000c000000 */
[----:B------:R-:W-:Y:S02]  /*0850*/  R2UR UR4, R16 ;  /* 0x00000000100472ca */ /* 0x000fe400000e0000 */
[----:B------:R-:W-:Y:S01]  /*0860*/  R2UR UR5, R21 ;  /* 0x00000000150572ca */ /* 0x000fe200000e0000 */
[----:B------:R-:W-:-:S14]  /*0870*/  BRA `(.L_x_17) ;  /* 0x0000000000487947 */ /* 0x000fdc0003800000 */
.L_x_16:
[----:B------:R-:W0:Y:S02]  /*0880*/  LDC.64 R2, c[0x0][0x3a8] ;  /* 0x0000ea00ff027b82 */ /* 0x000e240000000a00 */
[----:B0-----:R-:W-:-:S14]  /*0890*/  DSETP.NAN.AND P0, PT, R2, R2, PT ;  /* 0x000000020200722a */ /* 0x001fdc0003f08000 */
[----:B------:R-:W-:Y:S05]  /*08a0*/  @P0 BRA `(.L_x_18) ;  /* 0x0000000000340947 */ /* 0x000fea0003800000 */
[----:B------:R-:W-:Y:S01]  /*08b0*/  UISETP.NE.AND UP0, UPT, UR10, UR11, UPT ;  /* 0x0000000b0a00728c */ /* 0x000fe2000bf05270 */
[----:B------:R-:W-:Y:S01]  /*08c0*/  UMOV UR4, 0x0 ;  /* 0x0000000000047882 */ /* 0x000fe20000000000 */
[----:B------:R-:W-:-:S07]  /*08d0*/  UMOV UR5, 0xfff80000 ;  /* 0xfff8000000057882 */ /* 0x000fce0000000000 */
[----:B------:R-:W-:Y:S05]  /*08e0*/  BRA.U !UP0, `(.L_x_17) ;  /* 0x00000001082c7547 */ /* 0x000fea000b800000 */
[----:B------:R-:W-:Y:S02]  /*08f0*/  UISETP.NE.AND UP0, UPT, UR10, 0x7ff00000, UPT ;  /* 0x7ff000000a00788c */ /* 0x000fe4000bf05270 */
[----:B------:R-:W-:Y:S02]  /*0900*/  ULOP3.LUT UR4, UR13, 0x40180000, URZ, 0x3c, !UPT ;  /* 0x401800000d047892 */ /* 0x000fe4000f8e3cff */
[----:B------:R-:W-:Y:S02]  /*0910*/  UISETP.EQ.OR UP0, UPT, UR11, URZ, !UP0 ;  /* 0x000000ff0b00728c */ /* 0x000fe4000c702670 */
[----:B------:R-:W-:-:S09]  /*0920*/  ULOP3.LUT UR5, UR4, 0x80000000, URZ, 0xc0, !UPT ;  /* 0x8000000004057892 */ /* 0x000fd2000f8ec0ff */
[----:B------:R-:W-:Y:S01]  /*0930*/  @UP0 ULOP3.LUT UR6, UR5, 0x7ff00000, URZ, 0xfc, !UPT ;  /* 0x7ff0000005060892 */ /* 0x000fe2000f8efcff */
[----:B------:R-:W-:Y:S01]  /*0940*/  @!UP0 UMOV UR4, URZ ;  /* 0x000000ff00048c82 */ /* 0x000fe20008000000 */
[----:B------:R-:W-:-:S05]  /*0950*/  @UP0 UMOV UR4, URZ ;  /* 0x000000ff00040c82 */ /* 0x000fca0008000000 */
[----:B------:R-:W-:Y:S01]  /*0960*/  @UP0 UMOV UR5, UR6 ;  /* 0x0000000600050c82 */ /* 0x000fe20008000000 */
[----:B------:R-:W-:Y:S05]  /*0970*/  BRA `(.L_x_17) ;  /* 0x0000000000087947 */ /* 0x000fea0003800000 */
.L_x_18:
[----:B------:R-:W-:Y:S01]  /*0980*/  ULOP3.LUT UR5, UR13, 0x80000, URZ, 0xfc, !UPT ;  /* 0x000800000d057892 */ /* 0x000fe2000f8efcff */
[----:B------:R-:W-:-:S11]  /*0990*/  UMOV UR4, UR12 ;  /* 0x0000000c00047c82 */ /* 0x000fd60008000000 */
.L_x_17:
[----:B------:R-:W-:-:S04]  /*09a0*/  IMAD.MOV.U32 R15, RZ, RZ, 0x0 ;  /* 0x00000000ff0f7424 */ /* 0x000fc800078e00ff */
[----:B------:R-:W-:Y:S05]  /*09b0*/  RET.REL.NODEC R14 `(_Z20rungeKutta4FirstStepP7double2S0_S0_S0_dd) ;  /* 0xfffffff40e907950 */ /* 0x000fea0003c3ffff */
.L_x_19:
        /* <DEDUP_REMOVED lines=12> */
.L_x_77:


//--------------------- .text._Z10fillKernelP7double2S0_ --------------------------
	.section	.text._Z10fillKernelP7double2S0_,"ax",@progbits
	.align	128
        .global         _Z10fillKernelP7double2S0_
        .type           _Z10fillKernelP7double2S0_,@function
        .size           _Z10fillKernelP7double2S0_,(.L_x_86 - _Z10fillKernelP7double2S0_)
        .other          _Z10fillKernelP7double2S0_,@"STO_CUDA_ENTRY STV_DEFAULT"
_Z10fillKernelP7double2S0_:
.text._Z10fillKernelP7double2S0_:
        /* <DEDUP_REMOVED lines=10> */
[----:B0-----:R-:W-:-:S06]  /*00a0*/  IMAD.WIDE R4, R9, 0x10, R4 ;  /* 0x0000001009047825 */ /* 0x001fcc00078e0204 */
[----:B-1----:R-:W3:Y:S01]  /*00b0*/  LDG.E.128 R4, desc[UR4][R4.64] ;  /* 0x0000000404047981 */ /* 0x002ee2000c1e1d00 */
[----:B--2---:R-:W-:-:S05]  /*00c0*/  IMAD.WIDE R2, R9, 0x10, R2 ;  /* 0x0000001009027825 */ /* 0x004fca00078e0202 */
[----:B---3--:R-:W-:Y:S01]  /*00d0*/  STG.E.128 desc[UR4][R2.64], R4 ;  /* 0x0000000402007986 */ /* 0x008fe2000c101d04 */
[----:B------:R-:W-:Y:S05]  /*00e0*/  EXIT ;  /* 0x000000000000794d */ /* 0x000fea0003800000 */
.L_x_20:
        /* <DEDUP_REMOVED lines=9> */
.L_x_86:


//--------------------- .text._Z20incrementMul01KernelP7double2S0_S_S_ --------------------------
	.section	.text._Z20incrementMul01KernelP7double2S0_S_S_,"ax",@progbits
	.align	128
        .global         _Z20incrementMul01KernelP7double2S0_S_S_
        .type           _Z20incrementMul01KernelP7double2S0_S_S_,@function
        .size           _Z20incrementMul01KernelP7double2S0_S_S_,(.L_x_87 - _Z20incrementMul01KernelP7double2S0_S_S_)
        .other          _Z20incrementMul01KernelP7double2S0_S_S_,@"STO_CUDA_ENTRY STV_DEFAULT"
_Z20incrementMul01KernelP7double2S0_S_S_:
.text._Z20incrementMul01KernelP7double2S0_S_S_:
        /* <DEDUP_REMOVED lines=8> */
[----:B------:R-:W1:Y:S01]  /*0080*/  LDCU.64 UR4, c[0x0][0x358] ;  /* 0x00006b00ff0477ac */ /* 0x000e620008000a00 */
[----:B------:R-:W2:Y:S06]  /*0090*/  LDCU.128 UR12, c[0x0][0x3a0] ;  /* 0x00007400ff0c77ac */ /* 0x000eac0008000c00 */
[----:B------:R-:W3:Y:S01]  /*00a0*/  LDC.64 R2, c[0x0][0x380] ;  /* 0x0000e000ff027b82 */ /* 0x000ee20000000a00 */
[----:B------:R-:W4:Y:S01]  /*00b0*/  LDCU.128 UR8, c[0x0][0x390] ;  /* 0x00007200ff0877ac */ /* 0x000f220008000c00 */
[----:B0-----:R-:W-:-:S06]  /*00c0*/  IMAD.WIDE R8, R5, 0x10, R8 ;  /* 0x0000001005087825 */ /* 0x001fcc00078e0208 */
[----:B-1----:R-:W2:Y:S01]  /*00d0*/  LDG.E.128 R8, desc[UR4][R8.64] ;  /* 0x0000000408087981 */ /* 0x002ea2000c1e1d00 */
[----:B---3--:R-:W-:-:S05]  /*00e0*/  IMAD.WIDE R2, R5, 0x10, R2 ;  /* 0x0000001005027825 */ /* 0x008fca00078e0202 */
[----:B------:R-:W4:Y:S01]  /*00f0*/  LDG.E.128 R4, desc[UR4][R2.64] ;  /* 0x0000000402047981 */ /* 0x000f22000c1e1d00 */
[C---:B--2---:R-:W-:Y:S02]  /*0100*/  DMUL R12, R10.reuse, UR14 ;  /* 0x0000000e0a0c7c28 */ /* 0x044fe40008000000 */
[----:B------:R-:W-:Y:S02]  /*0110*/  DMUL R14, R10, UR12 ;  /* 0x0000000c0a0e7c28 */ /* 0x000fe40008000000 */
[C---:B----4-:R-:W-:Y:S02]  /*0120*/  DMUL R10, R6.reuse, UR10 ;  /* 0x0000000a060a7c28 */ /* 0x050fe40008000000 */
[----:B------:R-:W-:Y:S02]  /*0130*/  DMUL R6, R6, UR8 ;  /* 0x0000000806067c28 */ /* 0x000fe40008000000 */
[C---:B------:R-:W-:Y:S02]  /*0140*/  DFMA R12, R8.reuse, UR12, -R12 ;  /* 0x0000000c080c7c2b */ /* 0x040fe4000800080c */
[----:B------:R-:W-:-:S02]  /*0150*/  DFMA R14, R8, UR14, R14 ;  /* 0x0000000e080e7c2b */ /* 0x000fc4000800000e */
[C---:B------:R-:W-:Y:S02]  /*0160*/  DFMA R10, R4.reuse, UR8, -R10 ;  /* 0x00000008040a7c2b */ /* 0x040fe4000800080a */
[----:B------:R-:W-:-:S06]  /*0170*/  DFMA R6, R4, UR10, R6 ;  /* 0x0000000a04067c2b */ /* 0x000fcc0008000006 */
[----:B------:R-:W-:Y:S02]  /*0180*/  DADD R12, R10, R12 ;  /* 0x000000000a0c7229 */ /* 0x000fe4000000000c */
[----:B------:R-:W-:-:S07]  /*0190*/  DADD R14, R6, R14 ;  /* 0x00000000060e7229 */ /* 0x000fce000000000e */
[----:B------:R-:W-:Y:S01]  /*01a0*/  STG.E.128 desc[UR4][R2.64], R12 ;  /* 0x0000000c02007986 */ /* 0x000fe2000c101d04 */
[----:B------:R-:W-:Y:S05]  /*01b0*/  EXIT ;  /* 0x000000000000794d */ /* 0x000fea0003800000 */
.L_x_21:
        /* <DEDUP_REMOVED lines=12> */
.L_x_87:


//--------------------- .text._Z19incrementMul0KernelP7double2S0_S_ --------------------------
	.section	.text._Z19incrementMul0KernelP7double2S0_S_,"ax",@progbits
	.align	128
        .global         _Z19incrementMul0KernelP7double2S0_S_
        .type           _Z19incrementMul0KernelP7double2S0_S_,@function
        .size           _Z19incrementMul0KernelP7double2S0_S_,(.L_x_88 - _Z19incrementMul0KernelP7double2S0_S_)
        .other          _Z19incrementMul0KernelP7double2S0_S_,@"STO_CUDA_ENTRY STV_DEFAULT"
_Z19incrementMul0KernelP7double2S0_S_:
.text._Z19incrementMul0KernelP7double2S0_S_:
        /* <DEDUP_REMOVED lines=11> */
[----:B0-----:R-:W-:-:S05]  /*00b0*/  IMAD.WIDE R2, R7, 0x10, R2 ;  /* 0x0000001007027825 */ /* 0x001fca00078e0202 */
[----:B-1----:R-:W2:Y:S01]  /*00c0*/  LDG.E.128 R8, desc[UR4][R2.64] ;  /* 0x0000000402087981 */ /* 0x002ea2000c1e1d00 */
[----:B---3--:R-:W-:-:S06]  /*00d0*/  IMAD.WIDE R4, R7, 0x10, R4 ;  /* 0x0000001007047825 */ /* 0x008fcc00078e0204 */
[----:B------:R-:W3:Y:S01]  /*00e0*/  LDG.E.128 R4, desc[UR4][R4.64] ;  /* 0x0000000404047981 */ /* 0x000ee2000c1e1d00 */
[C---:B--2---:R-:W-:Y:S02]  /*00f0*/  DMUL R12, R10.reuse, UR10 ;  /* 0x0000000a0a0c7c28 */ /* 0x044fe40008000000 */
[----:B------:R-:W-:-:S06]  /*0100*/  DMUL R10, R10, UR8 ;  /* 0x000000080a0a7c28 */ /* 0x000fcc0008000000 */
[C---:B------:R-:W-:Y:S02]  /*0110*/  DFMA R12, R8.reuse, UR8, -R12 ;  /* 0x00000008080c7c2b */ /* 0x040fe4000800080c */
[----:B------:R-:W-:-:S06]  /*0120*/  DFMA R10, R8, UR10, R10 ;  /* 0x0000000a080a7c2b */ /* 0x000fcc000800000a */
[----:B---3--:R-:W-:Y:S02]  /*0130*/  DADD R8, R12, R4 ;  /* 0x000000000c087229 */ /* 0x008fe40000000004 */
[----:B------:R-:W-:-:S07]  /*0140*/  DADD R10, R10, R6 ;  /* 0x000000000a0a7229 */ /* 0x000fce0000000006 */
[----:B------:R-:W-:Y:S01]  /*0150*/  STG.E.128 desc[UR4][R2.64], R8 ;  /* 0x0000000802007986 */ /* 0x000fe2000c101d04 */
[----:B------:R-:W-:Y:S05]  /*0160*/  EXIT ;  /* 0x000000000000794d */ /* 0x000fea0003800000 */
.L_x_22:
        /* <DEDUP_REMOVED lines=9> */
.L_x_88:


//--------------------- .text._Z19incrementMul1KernelP7double2S0_S_ --------------------------
	.section	.text._Z19incrementMul1KernelP7double2S0_S_,"ax",@progbits
	.align	128
        .global         _Z19incrementMul1KernelP7double2S0_S_
        .type           _Z19incrementMul1KernelP7double2S0_S_,@function
        .size           _Z19incrementMul1KernelP7double2S0_S_,(.L_x_89 - _Z19incrementMul1KernelP7double2S0_S_)
        .other          _Z19incrementMul1KernelP7double2S0_S_,@"STO_CUDA_ENTRY STV_DEFAULT"
_Z19incrementMul1KernelP7double2S0_S_:
.text._Z19incrementMul1KernelP7double2S0_S_:
        /* <DEDUP_REMOVED lines=11> */
[----:B0-----:R-:W-:-:S06]  /*00b0*/  IMAD.WIDE R8, R5, 0x10, R8 ;  /* 0x0000001005087825 */ /* 0x001fcc00078e0208 */
[----:B-1----:R-:W2:Y:S01]  /*00c0*/  LDG.E.128 R8, desc[UR4][R8.64] ;  /* 0x0000000408087981 */ /* 0x002ea2000c1e1d00 */
[----:B---3--:R-:W-:-:S05]  /*00d0*/  IMAD.WIDE R2, R5, 0x10, R2 ;  /* 0x0000001005027825 */ /* 0x008fca00078e0202 */
        /* <DEDUP_REMOVED lines=9> */
.L_x_23:
        /* <DEDUP_REMOVED lines=9> */
.L_x_89:


//--------------------- .text._Z15incrementKernelP7double2S0_ --------------------------
	.section	.text._Z15incrementKernelP7double2S0_,"ax",@progbits
	.align	128
        .global         _Z15incrementKernelP7double2S0_
        .type           _Z15incrementKernelP7double2S0_,@function
        .size           _Z15incrementKernelP7double2S0_,(.L_x_90 - _Z15incrementKernelP7double2S0_)
        .other          _Z15incrementKernelP7double2S0_,@"STO_CUDA_ENTRY STV_DEFAULT"
_Z15incrementKernelP7double2S0_:
.text._Z15incrementKernelP7double2S0_:
        /* <DEDUP_REMOVED lines=13> */
[----:B------:R-:W3:Y:S02]  /*00d0*/  LDG.E.128 R4, desc[UR4][R2.64] ;  /* 0x0000000402047981 */ /* 0x000ee4000c1e1d00 */
[----:B---3--:R-:W-:Y:S02]  /*00e0*/  DADD R4, R4, R8 ;  /* 0x0000000004047229 */ /* 0x008fe40000000008 */
[----:B------:R-:W-:-:S07]  /*00f0*/  DADD R6, R6, R10 ;  /* 0x0000000006067229 */ /* 0x000fce000000000a */
[----:B------:R-:W-:Y:S01]  /*0100*/  STG.E.128 desc[UR4][R2.64], R4 ;  /* 0x0000000402007986 */ /* 0x000fe2000c101d04 */
[----:B------:R-:W-:Y:S05]  /*0110*/  EXIT ;  /* 0x000000000000794d */ /* 0x000fea0003800000 */
.L_x_24:
        /* <DEDUP_REMOVED lines=14> */
.L_x_90:


//--------------------- .text._Z15evaluateFKernelP7double2S0_S0_ --------------------------
	.section	.text._Z15evaluateFKernelP7double2S0_S0_,"ax",@progbits
	.align	128
        .global         _Z15evaluateFKernelP7double2S0_S0_
        .type           _Z15evaluateFKernelP7double2S0_S0_,@function
        .size           _Z15evaluateFKernelP7double2S0_S0_,(.L_x_91 - _Z15evaluateFKernelP7double2S0_S0_)
        .other          _Z15evaluateFKernelP7double2S0_S0_,@"STO_CUDA_ENTRY STV_DEFAULT"
_Z15evaluateFKernelP7double2S0_S0_:
.text._Z15evaluateFKernelP7double2S0_S0_:
        /* <DEDUP_REMOVED lines=12> */
[----:B--2---:R-:W-:-:S06]  /*00c0*/  IMAD.WIDE R8, R0, 0x10, R8 ;  /* 0x0000001000087825 */ /* 0x004fcc00078e0208 */
[----:B------:R-:W2:Y:S01]  /*00d0*/  LDG.E.128 R8, desc[UR4][R8.64] ;  /* 0x0000000408087981 */ /* 0x000ea2000c1e1d00 */
[-C--:B---3--:R-:W-:Y:S02]  /*00e0*/  DMUL R12, R4, R6.reuse ;  /* 0x00000006040c7228 */ /* 0x088fe40000000000 */
[----:B------:R-:W-:-:S06]  /*00f0*/  DMUL R2, R6, R6 ;  /* 0x0000000606027228 */ /* 0x000fcc0000000000 */
[----:B------:R-:W-:Y:S02]  /*0100*/  DADD R16, R12, -R12 ;  /* 0x000000000c107229 */ /* 0x000fe4000000080c */
[----:B------:R-:W-:Y:S02]  /*0110*/  DFMA R14, R4, R4, R2 ;  /* 0x00000004040e722b */ /* 0x000fe40000000002 */
[----:B--2---:R-:W-:Y:S01]  /*0120*/  DMUL R12, R8, 0.5 ;  /* 0x3fe00000080c7828 */ /* 0x004fe20000000000 */
[----:B------:R-:W0:Y:S01]  /*0130*/  LDC.64 R2, c[0x0][0x390] ;  /* 0x0000e400ff027b82 */ /* 0x000e220000000a00 */
[----:B------:R-:W-:Y:S02]  /*0140*/  DMUL R10, R10, 0.5 ;  /* 0x3fe000000a0a7828 */ /* 0x000fe40000000000 */
[C---:B------:R-:W-:Y:S02]  /*0150*/  DMUL R18, R6.reuse, R16 ;  /* 0x0000001006127228 */ /* 0x040fe40000000000 */
[----:B------:R-:W-:-:S06]  /*0160*/  DMUL R6, R6, R14 ;  /* 0x0000000e06067228 */ /* 0x000fcc0000000000 */
[C---:B------:R-:W-:Y:S02]  /*0170*/  DFMA R18, R4.reuse, R14, -R18 ;  /* 0x0000000e0412722b */ /* 0x040fe40000000812 */
[----:B------:R-:W-:Y:S02]  /*0180*/  DFMA R6, R4, R16, R6 ;  /* 0x000000100406722b */ /* 0x000fe40000000006 */
[----:B------:R-:W-:Y:S02]  /*0190*/  DFMA R4, RZ, R10, R12 ;  /* 0x0000000aff04722b */ /* 0x000fe4000000000c */
[----:B------:R-:W-:-:S06]  /*01a0*/  DFMA R10, -RZ, R12, R10 ;  /* 0x0000000cff0a722b */ /* 0x000fcc000000010a */
[----:B------:R-:W-:Y:S01]  /*01b0*/  DADD R4, R4, R18 ;  /* 0x0000000004047229 */ /* 0x000fe20000000012 */
[----:B0-----:R-:W-:Y:S01]  /*01c0*/  IMAD.WIDE R2, R0, 0x10, R2 ;  /* 0x0000001000027825 */ /* 0x001fe200078e0202 */
[----:B------:R-:W-:-:S08]  /*01d0*/  DADD R6, R10, R6 ;  /* 0x000000000a067229 */ /* 0x000fd00000000006 */
[----:B------:R-:W-:Y:S02]  /*01e0*/  DFMA R8, RZ, R4, -R6 ;  /* 0x00000004ff08722b */ /* 0x000fe40000000806 */
[----:B------:R-:W-:-:S07]  /*01f0*/  DFMA R10, RZ, R6, R4 ;  /* 0x00000006ff0a722b */ /* 0x000fce0000000004 */
[----:B------:R-:W-:Y:S01]  /*0200*/  STG.E.128 desc[UR4][R2.64], R8 ;  /* 0x0000000802007986 */ /* 0x000fe2000c101d04 */
[----:B------:R-:W-:Y:S05]  /*0210*/  EXIT ;  /* 0x000000000000794d */ /* 0x000fea0003800000 */
.L_x_25:
        /* <DEDUP_REMOVED lines=14> */
.L_x_91:


//--------------------- .text._Z14boundabsKernelP7double2 --------------------------
	.section	.text._Z14boundabsKernelP7double2,"ax",@progbits
	.align	128
        .global         _Z14boundabsKernelP7double2
        .type           _Z14boundabsKernelP7double2,@function
        .size           _Z14boundabsKernelP7double2,(.L_x_78 - _Z14boundabsKernelP7double2)
        .other          _Z14boundabsKernelP7double2,@"STO_CUDA_ENTRY STV_DEFAULT"
_Z14boundabsKernelP7double2:
.text._Z14boundabsKernelP7double2:
[----:B------:R-:W-:Y:S01]  /*0000*/  LDC R1, c[0x0][0x37c] ;  /* 0x0000df00ff017b82 */ /* 0x000fe20000000800 */
[----:B------:R-:W0:Y:S07]  /*0010*/  S2R R3, SR_TID.X ;  /* 0x0000000000037919 */ /* 0x000e2e0000002100 */
[----:B------:R-:W0:Y:S01]  /*0020*/  S2UR UR6, SR_CTAID.X ;  /* 0x00000000000679c3 */ /* 0x000e220000002500 */
[----:B------:R-:W1:Y:S07]  /*0030*/  LDCU.64 UR4, c[0x0][0x358] ;  /* 0x00006b00ff0477ac */ /* 0x000e6e0008000a00 */
[----:B------:R-:W0:Y:S08]  /*0040*/  LDC R0, c[0x0][0x360] ;  /* 0x0000d800ff007b82 */ /* 0x000e300000000800 */
[----:B------:R-:W2:Y:S01]  /*0050*/  LDC.64 R8, c[0x0][0x380] ;  /* 0x0000e000ff087b82 */ /* 0x000ea20000000a00 */
[----:B0-----:R-:W-:-:S04]  /*0060*/  IMAD R0, R0, UR6, R3 ;  /* 0x0000000600007c24 */ /* 0x001fc8000f8e0203 */
[----:B--2---:R-:W-:-:S05]  /*0070*/  IMAD.WIDE R8, R0, 0x10, R8 ;  /* 0x0000001000087825 */ /* 0x004fca00078e0208 */
[----:B-1----:R0:W5:Y:S01]  /*0080*/  LDG.E.128 R4, desc[UR4][R8.64] ;  /* 0x0000000408047981 */ /* 0x002162000c1e1d00 */
[----:B------:R-:W1:Y:S01]  /*0090*/  MUFU.RCP64H R3, 100 ;  /* 0x4059000000037908 */ /* 0x000e620000001800 */
[----:B------:R-:W-:Y:S01]  /*00a0*/  IMAD.MOV.U32 R12, RZ, RZ, 0x0 ;  /* 0x00000000ff0c7424 */ /* 0x000fe200078e00ff */
[----:B------:R-:W-:Y:S01]  /*00b0*/  BSSY.RECONVERGENT B0, `(.L_x_26) ;  /* 0x0000012000007945 */ /* 0x000fe20003800200 */
[----:B------:R-:W-:Y:S02]  /*00c0*/  IMAD.MOV.U32 R13, RZ, RZ, 0x40590000 ;  /* 0x40590000ff0d7424 */ /* 0x000fe400078e00ff */
[----:B------:R-:W-:-:S06]  /*00d0*/  IMAD.MOV.U32 R2, RZ, RZ, 0x1 ;  /* 0x00000001ff027424 */ /* 0x000fcc00078e00ff */
[----:B-1----:R-:W-:-:S08]  /*00e0*/  DFMA R10, R2, -R12, 1 ;  /* 0x3ff00000020a742b */ /* 0x002fd0000000080c */
[----:B------:R-:W-:-:S08]  /*00f0*/  DFMA R10, R10, R10, R10 ;  /* 0x0000000a0a0a722b */ /* 0x000fd0000000000a */
[----:B------:R-:W-:-:S08]  /*0100*/  DFMA R10, R2, R10, R2 ;  /* 0x0000000a020a722b */ /* 0x000fd00000000002 */
[C---:B------:R-:W-:Y:S01]  /*0110*/  DFMA R2, R10.reuse, -R12, 1 ;  /* 0x3ff000000a02742b */ /* 0x040fe2000000080c */
[----:B------:R-:W1:Y:S07]  /*0120*/  I2F.F64 R12, R0 ;  /* 0x00000000000c7312 */ /* 0x000e6e0000201c00 */
[----:B------:R-:W-:-:S08]  /*0130*/  DFMA R2, R10, R2, R10 ;  /* 0x000000020a02722b */ /* 0x000fd0000000000a */
[----:B-1----:R-:W-:Y:S01]  /*0140*/  DMUL R10, R12, R2 ;  /* 0x000000020c0a7228 */ /* 0x002fe20000000000 */
[----:B------:R-:W-:-:S07]  /*0150*/  FSETP.GEU.AND P1, PT, |R13|, 6.5827683646048100446e-37, PT ;  /* 0x036000000d00780b */ /* 0x000fce0003f2e200 */
[----:B------:R-:W-:-:S08]  /*0160*/  DFMA R14, R10, -100, R12 ;  /* 0xc05900000a0e782b */ /* 0x000fd0000000000c */
[----:B------:R-:W-:-:S10]  /*0170*/  DFMA R2, R2, R14, R10 ;  /* 0x0000000e0202722b */ /* 0x000fd4000000000a */
[----:B------:R-:W-:-:S05]  /*0180*/  FFMA R10, RZ, 3.390625, R3 ;  /* 0x40590000ff0a7823 */ /* 0x000fca0000000003 */
[----:B------:R-:W-:-:S13]  /*0190*/  FSETP.GT.AND P0, PT, |R10|, 1.469367938527859385e-39, PT ;  /* 0x001000000a00780b */ /* 0x000fda0003f04200 */
[----:B0-----:R-:W-:Y:S05]  /*01a0*/  @P0 BRA P1, `(.L_x_27) ;  /* 0x0000000000080947 */ /* 0x001fea0000800000 */
[----:B------:R-:W-:-:S07]  /*01b0*/  MOV R14, 0x1d0 ;  /* 0x000001d0000e7802 */ /* 0x000fce0000000f00 */
[----:B-----5:R-:W-:Y:S05]  /*01c0*/  CALL.REL.NOINC `($__internal_4_$__cuda_sm20_div_rn_f64_full) ;  /* 0x0000000000407944 */ /* 0x020fea0003c00000 */
.L_x_27:
[----:B------:R-:W-:Y:S05]  /*01d0*/  BSYNC.RECONVERGENT B0 ;  /* 0x0000000000007941 */ /* 0x000fea0003800200 */
.L_x_26:
[----:B------:R-:W0:Y:S01]  /*01e0*/  LDC.64 R10, c[0x0][0x380] ;  /* 0x0000e000ff0a7b82 */ /* 0x000e220000000a00 */
[----:B-----5:R-:W-:Y:S02]  /*01f0*/  DMUL R12, RZ, R6 ;  /* 0x00000006ff0c7228 */ /* 0x020fe40000000000 */
[----:B------:R-:W-:Y:S01]  /*0200*/  DMUL R14, R6, R2 ;  /* 0x00000002060e7228 */ /* 0x000fe20000000000 */
[----:B------:R-:W-:-:S05]  /*0210*/  IADD3 R7, PT, PT, -R0, 0xffff, RZ ;  /* 0x0000ffff00077810 */ /* 0x000fca0007ffe1ff */
[----:B------:R-:W-:Y:S02]  /*0220*/  DFMA R12, R4, R2, -R12 ;  /* 0x00000002040c722b */ /* 0x000fe4000000080c */
[----:B------:R-:W-:-:S07]  /*0230*/  DFMA R14, RZ, R4, R14 ;  /* 0x00000004ff0e722b */ /* 0x000fce000000000e */
[----:B------:R-:W-:Y:S01]  /*0240*/  STG.E.128 desc[UR4][R8.64], R12 ;  /* 0x0000000c08007986 */ /* 0x000fe2000c101d04 */
[----:B0-----:R-:W-:-:S05]  /*0250*/  IMAD.WIDE R4, R7, 0x10, R10 ;  /* 0x0000001007047825 */ /* 0x001fca00078e020a */
[----:B------:R-:W2:Y:S02]  /*0260*/  LDG.E.128 R16, desc[UR4][R4.64] ;  /* 0x0000000404107981 */ /* 0x000ea4000c1e1d00 */
[----:B--2---:R-:W-:Y:S02]  /*0270*/  DMUL R6, RZ, R18 ;  /* 0x00000012ff067228 */ /* 0x004fe40000000000 */
[----:B------:R-:W-:-:S06]  /*0280*/  DMUL R22, R18, R2 ;  /* 0x0000000212167228 */ /* 0x000fcc0000000000 */
[----:B------:R-:W-:Y:S02]  /*0290*/  DFMA R20, R16, R2, -R6 ;  /* 0x000000021014722b */ /* 0x000fe40000000806 */
[----:B------:R-:W-:-:S07]  /*02a0*/  DFMA R22, RZ, R16, R22 ;  /* 0x00000010ff16722b */ /* 0x000fce0000000016 */
[----:B------:R-:W-:Y:S01]  /*02b0*/  STG.E.128 desc[UR4][R4.64], R20 ;  /* 0x0000001404007986 */ /* 0x000fe2000c101d04 */
[----:B------:R-:W-:Y:S05]  /*02c0*/  EXIT ;  /* 0x000000000000794d */ /* 0x000fea0003800000 */
        .weak           $__internal_4_$__cuda_sm20_div_rn_f64_full
        .type           $__internal_4_$__cuda_sm20_div_rn_f64_full,@function
        .size           $__internal_4_$__cuda_sm20_div_rn_f64_full,(.L_x_78 - $__internal_4_$__cuda_sm20_div_rn_f64_full)
$__internal_4_$__cuda_sm20_div_rn_f64_full:
[----:B------:R-:W-:Y:S01]  /*02d0*/  IMAD.MOV.U32 R3, RZ, RZ, 0x3ff90000 ;  /* 0x3ff90000ff037424 */ /* 0x000fe200078e00ff */
[C---:B------:R-:W-:Y:S01]  /*02e0*/  FSETP.GEU.AND P1, PT, |R13|.reuse, 1.469367938527859385e-39, PT ;  /* 0x001000000d00780b */ /* 0x040fe20003f2e200 */
[----:B------:R-:W-:Y:S01]  /*02f0*/  IMAD.MOV.U32 R2, RZ, RZ, 0x0 ;  /* 0x00000000ff027424 */ /* 0x000fe200078e00ff */
[----:B------:R-:W-:Y:S01]  /*0300*/  LOP3.LUT R15, R13, 0x7ff00000, RZ, 0xc0, !PT ;  /* 0x7ff000000d0f7812 */ /* 0x000fe200078ec0ff */
[----:B------:R-:W0:Y:S01]  /*0310*/  MUFU.RCP64H R17, R3 ;  /* 0x0000000300117308 */ /* 0x000e220000001800 */
[----:B------:R-:W-:Y:S01]  /*0320*/  IMAD.MOV.U32 R16, RZ, RZ, 0x1 ;  /* 0x00000001ff107424 */ /* 0x000fe200078e00ff */
[----:B------:R-:W-:Y:S01]  /*0330*/  BSSY.RECONVERGENT B1, `(.L_x_28) ;  /* 0x0000045000017945 */ /* 0x000fe20003800200 */
[----:B------:R-:W-:Y:S01]  /*0340*/  IMAD.MOV.U32 R23, RZ, RZ, 0x1ca00000 ;  /* 0x1ca00000ff177424 */ /* 0x000fe200078e00ff */
[----:B------:R-:W-:Y:S01]  /*0350*/  ISETP.GE.U32.AND P0, PT, R15, 0x40500000, PT ;  /* 0x405000000f00780c */ /* 0x000fe20003f06070 */
[----:B------:R-:W-:Y:S02]  /*0360*/  IMAD.MOV.U32 R22, RZ, RZ, R15 ;  /* 0x000000ffff167224 */ /* 0x000fe400078e000f */
[----:B------:R-:W-:Y:S01]  /*0370*/  IMAD.MOV.U32 R25, RZ, RZ, 0x40500000 ;  /* 0x40500000ff197424 */ /* 0x000fe200078e00ff */
[----:B------:R-:W-:-:S04]  /*0380*/  SEL R23, R23, 0x63400000, !P0 ;  /* 0x6340000017177807 */ /* 0x000fc80004000000 */
[----:B------:R-:W-:-:S04]  /*0390*/  @!P1 LOP3.LUT R18, R23, 0x80000000, R13, 0xf8, !PT ;  /* 0x8000000017129812 */ /* 0x000fc800078ef80d */
[----:B------:R-:W-:Y:S01]  /*03a0*/  @!P1 LOP3.LUT R19, R18, 0x100000, RZ, 0xfc, !PT ;  /* 0x0010000012139812 */ /* 0x000fe200078efcff */
[----:B0-----:R-:W-:Y:S01]  /*03b0*/  DFMA R10, R16, -R2, 1 ;  /* 0x3ff00000100a742b */ /* 0x001fe20000000802 */
[----:B------:R-:W-:-:S07]  /*03c0*/  @!P1 IMAD.MOV.U32 R18, RZ, RZ, RZ ;  /* 0x000000ffff129224 */ /* 0x000fce00078e00ff */
[----:B------:R-:W-:-:S08]  /*03d0*/  DFMA R10, R10, R10, R10 ;  /* 0x0000000a0a0a722b */ /* 0x000fd0000000000a */
[----:B------:R-:W-:Y:S01]  /*03e0*/  DFMA R16, R16, R10, R16 ;  /* 0x0000000a1010722b */ /* 0x000fe20000000010 */
[----:B------:R-:W-:Y:S01]  /*03f0*/  LOP3.LUT R11, R23, 0x800fffff, R13, 0xf8, !PT ;  /* 0x800fffff170b7812 */ /* 0x000fe200078ef80d */
[----:B------:R-:W-:-:S06]  /*0400*/  IMAD.MOV.U32 R10, RZ, RZ, R12 ;  /* 0x000000ffff0a7224 */ /* 0x000fcc00078e000c */
        /* <DEDUP_REMOVED lines=13> */
[----:B------:R-:W-:-:S04]  /*04e0*/  VIADDMNMX R15, R15, -R12, 0xb9600000, !PT ;  /* 0xb96000000f0f7446 */ /* 0x000fc8000780090c */
[----:B------:R-:W-:-:S05]  /*04f0*/  VIMNMX R12, PT, PT, R15, 0x46a00000, PT ;  /* 0x46a000000f0c7848 */ /* 0x000fca0003fe0100 */
[----:B------:R-:W-:Y:S02]  /*0500*/  IMAD.IADD R23, R12, 0x1, -R23 ;  /* 0x000000010c177824 */ /* 0x000fe400078e0a17 */
[----:B------:R-:W-:Y:S02]  /*0510*/  IMAD.MOV.U32 R12, RZ, RZ, RZ ;  /* 0x000000ffff0c7224 */ /* 0x000fe400078e00ff */
        /* <DEDUP_REMOVED lines=13> */
[----:B------:R-:W-:Y:S01]  /*05f0*/  IMAD.MOV.U32 R2, RZ, RZ, RZ ;  /* 0x000000ffff027224 */ /* 0x000fe200078e00ff */
[----:B------:R-:W-:-:S05]  /*0600*/  IADD3 R23, PT, PT, -R23, -0x43300000, RZ ;  /* 0xbcd0000017177810 */ /* 0x000fca0007ffe1ff */
[----:B------:R-:W-:-:S03]  /*0610*/  DFMA R2, R18, -R2, R16 ;  /* 0x800000021202722b */ /* 0x000fc60000000010 */
[----:B------:R-:W-:-:S07]  /*0620*/  LOP3.LUT R11, R13, R11, RZ, 0x3c, !PT ;  /* 0x0000000b0d0b7212 */ /* 0x000fce00078e3cff */
[----:B------:R-:W-:-:S04]  /*0630*/  FSETP.NEU.AND P0, PT, |R3|, R23, PT ;  /* 0x000000170300720b */ /* 0x000fc80003f0d200 */
[----:B------:R-:W-:Y:S02]  /*0640*/  FSEL R18, R12, R18, !P0 ;  /* 0x000000120c127208 */ /* 0x000fe40004000000 */
[----:B------:R-:W-:Y:S01]  /*0650*/  FSEL R19, R11, R19, !P0 ;  /* 0x000000130b137208 */ /* 0x000fe20004000000 */
[----:B------:R-:W-:Y:S06]  /*0660*/  BRA `(.L_x_30) ;  /* 0x0000000000447947 */ /* 0x000fec0003800000 */
.L_x_29:
[----:B------:R-:W-:-:S14]  /*0670*/  DSETP.NAN.AND P0, PT, R12, R12, PT ;  /* 0x0000000c0c00722a */ /* 0x000fdc0003f08000 */
        /* <DEDUP_REMOVED lines=9> */
[----:B------:R-:W-:Y:S01]  /*0710*/  @P0 LOP3.LUT R2, R19, 0x7ff00000, RZ, 0xfc, !PT ;  /* 0x7ff0000013020812 */ /* 0x000fe200078efcff */
[----:B------:R-:W-:Y:S02]  /*0720*/  @!P0 IMAD.MOV.U32 R18, RZ, RZ, RZ ;  /* 0x000000ffff128224 */ /* 0x000fe400078e00ff */
[----:B------:R-:W-:Y:S02]  /*0730*/  @P0 IMAD.MOV.U32 R18, RZ, RZ, RZ ;  /* 0x000000ffff120224 */ /* 0x000fe400078e00ff */
[----:B------:R-:W-:Y:S01]  /*0740*/  @P0 IMAD.MOV.U32 R19, RZ, RZ, R2 ;  /* 0x000000ffff130224 */ /* 0x000fe200078e0002 */
[----:B------:R-:W-:Y:S06]  /*0750*/  BRA `(.L_x_30) ;  /* 0x0000000000087947 */ /* 0x000fec0003800000 */
.L_x_31:
[----:B------:R-:W-:Y:S01]  /*0760*/  LOP3.LUT R19, R13, 0x80000, RZ, 0xfc, !PT ;  /* 0x000800000d137812 */ /* 0x000fe200078efcff */
[----:B------:R-:W-:-:S07]  /*0770*/  IMAD.MOV.U32 R18, RZ, RZ, R12 ;  /* 0x000000ffff127224 */ /* 0x000fce00078e000c */
.L_x_30:
[----:B------:R-:W-:Y:S05]  /*0780*/  BSYNC.RECONVERGENT B1 ;  /* 0x0000000000017941 */ /* 0x000fea0003800200 */
.L_x_28:
[----:B------:R-:W-:Y:S02]  /*0790*/  IMAD.MOV.U32 R15, RZ, RZ, 0x0 ;  /* 0x00000000ff0f7424 */ /* 0x000fe400078e00ff */
[----:B------:R-:W-:Y:S02]  /*07a0*/  IMAD.MOV.U32 R2, RZ, RZ, R18 ;  /* 0x000000ffff027224 */ /* 0x000fe400078e0012 */
[----:B------:R-:W-:Y:S01]  /*07b0*/  IMAD.MOV.U32 R3, RZ, RZ, R19 ;  /* 0x000000ffff037224 */ /* 0x000fe200078e0013 */
[----:B------:R-:W-:Y:S06]  /*07c0*/  RET.REL.NODEC R14 `(_Z14boundabsKernelP7double2) ;  /* 0xfffffff80e0c7950 */ /* 0x000fec0003c3ffff */
.L_x_32:
        /* <DEDUP_REMOVED lines=11> */
.L_x_78:


//--------------------- .text._Z11boundKernelP7double2 --------------------------
	.section	.text._Z11boundKernelP7double2,"ax",@progbits
	.align	128
        .global         _Z11boundKernelP7double2
        .type           _Z11boundKernelP7double2,@function
        .size           _Z11boundKernelP7double2,(.L_x_93 - _Z11boundKernelP7double2)
        .other          _Z11boundKernelP7double2,@"STO_CUDA_ENTRY STV_DEFAULT"
_Z11boundKernelP7double2:
.text._Z11boundKernelP7double2:
[----:B------:R-:W-:Y:S01]  /*0000*/  LDC R1, c[0x0][0x37c] ;  /* 0x0000df00ff017b82 */ /* 0x000fe20000000800 */
[----:B------:R-:W0:Y:S07]  /*0010*/  S2R R5, SR_TID.X ;  /* 0x0000000000057919 */ /* 0x000e2e0000002100 */
[----:B------:R-:W1:Y:S01]  /*0020*/  LDC.64 R2, c[0x0][0x380] ;  /* 0x0000e000ff027b82 */ /* 0x000e620000000a00 */
[----:B------:R-:W2:Y:S01]  /*0030*/  LDCU.64 UR4, c[0x0][0x358] ;  /* 0x00006b00ff0477ac */ /* 0x000ea20008000a00 */
[----:B0-----:R-:W-:-:S04]  /*0040*/  IMAD R5, R5, 0xffff, RZ ;  /* 0x0000ffff05057824 */ /* 0x001fc800078e02ff */
[----:B-1----:R-:W-:-:S05]  /*0050*/  IMAD.WIDE.U32 R2, R5, 0x10, R2 ;  /* 0x0000001005027825 */ /* 0x002fca00078e0002 */
[----:B--2---:R-:W-:Y:S01]  /*0060*/  STG.E.128 desc[UR4][R2.64], RZ ;  /* 0x000000ff02007986 */ /* 0x004fe2000c101d04 */
[----:B------:R-:W-:Y:S05]  /*0070*/  EXIT ;  /* 0x000000000000794d */ /* 0x000fea0003800000 */
.L_x_33:
        /* <DEDUP_REMOVED lines=16> */
.L_x_93:


//--------------------- .text._Z7NormFFTP7double2 --------------------------
	.section	.text._Z7NormFFTP7double2,"ax",@progbits
	.align	128
        .global         _Z7NormFFTP7double2
        .type           _Z7NormFFTP7double2,@function
        .size           _Z7NormFFTP7double2,(.L_x_94 - _Z7NormFFTP7double2)
        .other          _Z7NormFFTP7double2,@"STO_CUDA_ENTRY STV_DEFAULT"
_Z7NormFFTP7double2:
.text._Z7NormFFTP7double2:
        /* <DEDUP_REMOVED lines=8> */
[----:B-1----:R-:W2:Y:S02]  /*0080*/  LDG.E.128 R4, desc[UR4][R2.64] ;  /* 0x0000000402047981 */ /* 0x002ea4000c1e1d00 */
[----:B--2---:R-:W-:Y:S02]  /*0090*/  DMUL R4, R4, 1.52587890625e-05 ;  /* 0x3ef0000004047828 */ /* 0x004fe40000000000 */
[----:B------:R-:W-:-:S08]  /*00a0*/  DMUL R6, R6, 1.52587890625e-05 ;  /* 0x3ef0000006067828 */ /* 0x000fd00000000000 */
[----:B------:R-:W-:Y:S02]  /*00b0*/  DFMA R8, RZ, R6, R4 ;  /* 0x00000006ff08722b */ /* 0x000fe40000000004 */
[----:B------:R-:W-:-:S07]  /*00c0*/  DFMA R10, -RZ, R4, R6 ;  /* 0x00000004ff0a722b */ /* 0x000fce0000000106 */
[----:B------:R-:W-:Y:S01]  /*00d0*/  STG.E.128 desc[UR4][R2.64], R8 ;  /* 0x0000000802007986 */ /* 0x000fe2000c101d04 */
[----:B------:R-:W-:Y:S05]  /*00e0*/  EXIT ;  /* 0x000000000000794d */ /* 0x000fea0003800000 */
.L_x_34:
        /* <DEDUP_REMOVED lines=9> */
.L_x_94:


//--------------------- .text._Z10pulseGaussP7double2 --------------------------
	.section	.text._Z10pulseGaussP7double2,"ax",@progbits
	.align	128
        .global         _Z10pulseGaussP7double2
        .type           _Z10pulseGaussP7double2,@function
        .size           _Z10pulseGaussP7double2,(.L_x_95 - _Z10pulseGaussP7double2)
        .other          _Z10pulseGaussP7double2,@"STO_CUDA_ENTRY STV_DEFAULT"
_Z10pulseGaussP7double2:
.text._Z10pulseGaussP7double2:
[----:B------:R-:W-:Y:S01]  /*0000*/  LDC R1, c[0x0][0x37c] ;  /* 0x0000df00ff017b82 */ /* 0x000fe20000000800 */
[----:B------:R-:W0:Y:S07]  /*0010*/  S2R R3, SR_TID.X ;  /* 0x0000000000037919 */ /* 0x000e2e0000002100 */
[----:B------:R-:W0:Y:S08]  /*0020*/  S2UR UR4, SR_CTAID.X ;  /* 0x00000000000479c3 */ /* 0x000e300000002500 */
[----:B------:R-:W0:Y:S02]  /*0030*/  LDC R0, c[0x0][0x360] ;  /* 0x0000d800ff007b82 */ /* 0x000e240000000800 */
[----:B0-----:R-:W-:-:S05]  /*0040*/  IMAD R0, R0, UR4, R3 ;  /* 0x0000000400007c24 */ /* 0x001fca000f8e0203 */
[----:B------:R-:W-:-:S13]  /*0050*/  ISETP.GT.AND P0, PT, R0, 0xffff, PT ;  /* 0x0000ffff0000780c */ /* 0x000fda0003f04270 */
[----:B------:R-:W-:Y:S05]  /*0060*/  @P0 EXIT ;  /* 0x000000000000094d */ /* 0x000fea0003800000 */
[----:B------:R-:W0:Y:S01]  /*0070*/  I2F.F64 R2, R0 ;  /* 0x0000000000027312 */ /* 0x000e220000201c00 */
[----:B------:R-:W-:Y:S01]  /*0080*/  IMAD.MOV.U32 R4, RZ, RZ, 0x190019 ;  /* 0x00190019ff047424 */ /* 0x000fe200078e00ff */
[----:B------:R-:W-:Y:S01]  /*0090*/  UMOV UR4, 0xfefa39ef ;  /* 0xfefa39ef00047882 */ /* 0x000fe20000000000 */
[----:B------:R-:W-:Y:S01]  /*00a0*/  IMAD.MOV.U32 R5, RZ, RZ, 0x3f690019 ;  /* 0x3f690019ff057424 */ /* 0x000fe200078e00ff */
[----:B------:R-:W-:Y:S01]  /*00b0*/  UMOV UR5, 0x3fe62e42 ;  /* 0x3fe62e4200057882 */ /* 0x000fe20000000000 */
[----:B------:R-:W-:Y:S04]  /*00c0*/  BSSY.RECONVERGENT B0, `(.L_x_35) ;  /* 0x000003d000007945 */ /* 0x000fe80003800200 */
[----:B0-----:R-:W-:Y:S01]  /*00d0*/  DFMA R2, R2, R4, -100 ;  /* 0xc05900000202742b */ /* 0x001fe20000000004 */
[----:B------:R-:W-:Y:S01]  /*00e0*/  IMAD.MOV.U32 R4, RZ, RZ, 0x652b82fe ;  /* 0x652b82feff047424 */ /* 0x000fe200078e00ff */
[----:B------:R-:W-:-:S06]  /*00f0*/  MOV R5, 0x3ff71547 ;  /* 0x3ff7154700057802 */ /* 0x000fcc0000000f00 */
[----:B------:R-:W-:-:S08]  /*0100*/  DMUL R2, R2, R2 ;  /* 0x0000000202027228 */ /* 0x000fd00000000000 */
[----:B------:R-:W-:-:S08]  /*0110*/  DMUL R2, R2, -0.0625 ;  /* 0xbfb0000002027828 */ /* 0x000fd00000000000 */
[----:B------:R-:W-:Y:S02]  /*0120*/  DFMA R4, R2, R4, 6.75539944105574400000e+15 ;  /* 0x433800000204742b */ /* 0x000fe40000000004 */
[----:B------:R-:W-:-:S06]  /*0130*/  FSETP.GEU.AND P0, PT, |R3|, 4.1917929649353027344, PT ;  /* 0x4086232b0300780b */ /* 0x000fcc0003f0e200 */
[----:B------:R-:W-:-:S08]  /*0140*/  DADD R6, R4, -6.75539944105574400000e+15 ;  /* 0xc338000004067429 */ /* 0x000fd00000000000 */
[----:B------:R-:W-:Y:S01]  /*0150*/  DFMA R8, R6, -UR4, R2 ;  /* 0x8000000406087c2b */ /* 0x000fe20008000002 */
[----:B------:R-:W-:Y:S01]  /*0160*/  UMOV UR4, 0x3b39803f ;  /* 0x3b39803f00047882 */ /* 0x000fe20000000000 */
[----:B------:R-:W-:-:S06]  /*0170*/  UMOV UR5, 0x3c7abc9e ;  /* 0x3c7abc9e00057882 */ /* 0x000fcc0000000000 */
[----:B------:R-:W-:Y:S01]  /*0180*/  DFMA R6, R6, -UR4, R8 ;  /* 0x8000000406067c2b */ /* 0x000fe20008000008 */
[----:B------:R-:W-:Y:S01]  /*0190*/  UMOV UR4, 0x69ce2bdf ;  /* 0x69ce2bdf00047882 */ /* 0x000fe20000000000 */
[----:B------:R-:W-:Y:S01]  /*01a0*/  IMAD.MOV.U32 R8, RZ, RZ, -0x35dec16 ;  /* 0xfca213eaff087424 */ /* 0x000fe200078e00ff */
[----:B------:R-:W-:Y:S01]  /*01b0*/  UMOV UR5, 0x3e5ade15 ;  /* 0x3e5ade1500057882 */ /* 0x000fe20000000000 */
[----:B------:R-:W-:-:S06]  /*01c0*/  IMAD.MOV.U32 R9, RZ, RZ, 0x3e928af3 ;  /* 0x3e928af3ff097424 */ /* 0x000fcc00078e00ff */
[----:B------:R-:W-:Y:S01]  /*01d0*/  DFMA R8, R6, UR4, R8 ;  /* 0x0000000406087c2b */ /* 0x000fe20008000008 */
[----:B------:R-:W-:Y:S01]  /*01e0*/  UMOV UR4, 0x62401315 ;  /* 0x6240131500047882 */ /* 0x000fe20000000000 */
[----:B------:R-:W-:-:S06]  /*01f0*/  UMOV UR5, 0x3ec71dee ;  /* 0x3ec71dee00057882 */ /* 0x000fcc0000000000 */
[----:B------:R-:W-:Y:S01]  /*0200*/  DFMA R8, R6, R8, UR4 ;  /* 0x0000000406087e2b */ /* 0x000fe20008000008 */
        /* <DEDUP_REMOVED lines=20> */
[C---:B------:R-:W-:Y:S01]  /*0350*/  DFMA R8, R6.reuse, R8, UR4 ;  /* 0x0000000406087e2b */ /* 0x040fe20008000008 */
[----:B------:R-:W0:Y:S07]  /*0360*/  LDCU.64 UR4, c[0x0][0x358] ;  /* 0x00006b00ff0477ac */ /* 0x000e2e0008000a00 */
[C---:B------:R-:W-:Y:S02]  /*0370*/  DFMA R10, R6.reuse, R8, 1 ;  /* 0x3ff00000060a742b */ /* 0x040fe40000000008 */
[----:B------:R-:W1:Y:S06]  /*0380*/  LDC.64 R8, c[0x0][0x380] ;  /* 0x0000e000ff087b82 */ /* 0x000e6c0000000a00 */
[----:B------:R-:W-:-:S10]  /*0390*/  DFMA R10, R6, R10, 1 ;  /* 0x3ff00000060a742b */ /* 0x000fd4000000000a */
[----:B------:R-:W-:Y:S01]  /*03a0*/  LEA R7, R4, R11, 0x14 ;  /* 0x0000000b04077211 */ /* 0x000fe200078ea0ff */
[----:B------:R-:W-:Y:S01]  /*03b0*/  IMAD.MOV.U32 R6, RZ, RZ, R10 ;  /* 0x000000ffff067224 */ /* 0x000fe200078e000a */
[----:B0-----:R-:W-:Y:S06]  /*03c0*/  @!P0 BRA `(.L_x_36) ;  /* 0x0000000000308947 */ /* 0x001fec0003800000 */
[----:B------:R-:W-:Y:S01]  /*03d0*/  FSETP.GEU.AND P1, PT, |R3|, 4.2275390625, PT ;  /* 0x408748000300780b */ /* 0x000fe20003f2e200 */
[C---:B------:R-:W-:Y:S02]  /*03e0*/  DADD R6, R2.reuse, +INF ;  /* 0x7ff0000002067429 */ /* 0x040fe40000000000 */
[----:B------:R-:W-:-:S08]  /*03f0*/  DSETP.GEU.AND P0, PT, R2, RZ, PT ;  /* 0x000000ff0200722a */ /* 0x000fd00003f0e000 */
[----:B------:R-:W-:Y:S02]  /*0400*/  FSEL R6, R6, RZ, P0 ;  /* 0x000000ff06067208 */ /* 0x000fe40000000000 */
[----:B------:R-:W-:Y:S02]  /*0410*/  @!P1 LEA.HI R5, R4, R4, RZ, 0x1 ;  /* 0x0000000404059211 */ /* 0x000fe400078f08ff */
[----:B------:R-:W-:Y:S02]  /*0420*/  FSEL R7, R7, RZ, P0 ;  /* 0x000000ff07077208 */ /* 0x000fe40000000000 */
[----:B------:R-:W-:-:S04]  /*0430*/  @!P1 SHF.R.S32.HI R5, RZ, 0x1, R5 ;  /* 0x00000001ff059819 */ /* 0x000fc80000011405 */
[----:B------:R-:W-:Y:S01]  /*0440*/  @!P1 LEA R11, R5, R11, 0x14 ;  /* 0x0000000b050b9211 */ /* 0x000fe200078ea0ff */
[----:B------:R-:W-:-:S05]  /*0450*/  @!P1 IMAD.IADD R2, R4, 0x1, -R5 ;  /* 0x0000000104029824 */ /* 0x000fca00078e0a05 */
[----:B------:R-:W-:Y:S01]  /*0460*/  @!P1 LEA R3, R2, 0x3ff00000, 0x14 ;  /* 0x3ff0000002039811 */ /* 0x000fe200078ea0ff */
[----:B------:R-:W-:-:S06]  /*0470*/  @!P1 IMAD.MOV.U32 R2, RZ, RZ, RZ ;  /* 0x000000ffff029224 */ /* 0x000fcc00078e00ff */
[----:B------:R-:W-:-:S11]  /*0480*/  @!P1 DMUL R6, R10, R2 ;  /* 0x000000020a069228 */ /* 0x000fd60000000000 */
.L_x_36:
[----:B------:R-:W-:Y:S05]  /*0490*/  BSYNC.RECONVERGENT B0 ;  /* 0x0000000000007941 */ /* 0x000fea0003800200 */
.L_x_35:
[----:B------:R-:W-:Y:S01]  /*04a0*/  DADD R4, R6, R6 ;  /* 0x0000000006047229 */ /* 0x000fe20000000006 */
[----:B-1----:R-:W-:Y:S01]  /*04b0*/  IMAD.WIDE R8, R0, 0x10, R8 ;  /* 0x0000001000087825 */ /* 0x002fe200078e0208 */
[----:B------:R-:W-:-:S05]  /*04c0*/  CS2R R6, SRZ ;  /* 0x0000000000067805 */ /* 0x000fca000001ff00 */
[----:B------:R-:W-:Y:S01]  /*04d0*/  STG.E.128 desc[UR4][R8.64], R4 ;  /* 0x0000000408007986 */ /* 0x000fe2000c101d04 */
[----:B------:R-:W-:Y:S05]  /*04e0*/  EXIT ;  /* 0x000000000000794d */ /* 0x000fea0003800000 */
.L_x_37:
        /* <DEDUP_REMOVED lines=9> */
.L_x_95:


//--------------------- .text._Z7pulseXXP7double2 --------------------------
	.section	.text._Z7pulseXXP7double2,"ax",@progbits
	.align	128
        .global         _Z7pulseXXP7double2
        .type           _Z7pulseXXP7double2,@function
        .size           _Z7pulseXXP7double2,(.L_x_96 - _Z7pulseXXP7double2)
        .other          _Z7pulseXXP7double2,@"STO_CUDA_ENTRY STV_DEFAULT"
_Z7pulseXXP7double2:
.text._Z7pulseXXP7double2:
[----:B------:R-:W-:Y:S01]  /*0000*/  LDC R1, c[0x0][0x37c] ;  /* 0x0000df00ff017b82 */ /* 0x000fe20000000800 */
[----:B------:R-:W0:Y:S07]  /*0010*/  S2R R0, SR_TID.X ;  /* 0x0000000000007919 */ /* 0x000e2e0000002100 */
[----:B------:R-:W0:Y:S01]  /*0020*/  S2UR UR4, SR_CTAID.X ;  /* 0x00000000000479c3 */ /* 0x000e220000002500 */
[----:B------:R-:W-:Y:S01]  /*0030*/  HFMA2 R4, -RZ, RZ, 1.490116119384765625e-06, 1.490116119384765625e-06 ;  /* 0x00190019ff047431 */ /* 0x000fe200000001ff */
[----:B------:R-:W-:-:S06]  /*0040*/  MOV R5, 0x3f690019 ;  /* 0x3f69001900057802 */ /* 0x000fcc0000000f00 */
[----:B------:R-:W0:Y:S08]  /*0050*/  LDC R9, c[0x0][0x360] ;  /* 0x0000d800ff097b82 */ /* 0x000e300000000800 */
[----:B------:R-:W1:Y:S01]  /*0060*/  LDC.64 R6, c[0x0][0x380] ;  /* 0x0000e000ff067b82 */ /* 0x000e620000000a00 */
[----:B0-----:R-:W-:Y:S01]  /*0070*/  IMAD R9, R9, UR4, R0 ;  /* 0x0000000409097c24 */ /* 0x001fe2000f8e0200 */
[----:B------:R-:W0:Y:S03]  /*0080*/  LDCU.64 UR4, c[0x0][0x358] ;  /* 0x00006b00ff0477ac */ /* 0x000e260008000a00 */
[----:B------:R-:W2:Y:S02]  /*0090*/  I2F.F64 R2, R9 ;  /* 0x0000000900027312 */ /* 0x000ea40000201c00 */
[----:B--2---:R-:W-:-:S08]  /*00a0*/  DFMA R2, R2, R4, -100 ;  /* 0xc05900000202742b */ /* 0x004fd00000000004 */
[----:B------:R-:W-:Y:S01]  /*00b0*/  DMUL R4, R2, R2 ;  /* 0x0000000202047228 */ /* 0x000fe20000000000 */
[----:B-1----:R-:W-:Y:S01]  /*00c0*/  IMAD.WIDE R2, R9, 0x10, R6 ;  /* 0x0000001009027825 */ /* 0x002fe200078e0206 */
[----:B------:R-:W-:-:S05]  /*00d0*/  CS2R R6, SRZ ;  /* 0x0000000000067805 */ /* 0x000fca000001ff00 */
[----:B0-----:R-:W-:Y:S01]  /*00e0*/  STG.E.128 desc[UR4][R2.64], R4 ;  /* 0x0000000402007986 */ /* 0x001fe2000c101d04 */
[----:B------:R-:W-:Y:S05]  /*00f0*/  EXIT ;  /* 0x000000000000794d */ /* 0x000fea0003800000 */
.L_x_38:
        /* <DEDUP_REMOVED lines=16> */
.L_x_96:


//--------------------- .text._Z8pulseSinP7double2 --------------------------
	.section	.text._Z8pulseSinP7double2,"ax",@progbits
	.align	128
        .global         _Z8pulseSinP7double2
        .type           _Z8pulseSinP7double2,@function
        .size           _Z8pulseSinP7double2,(.L_x_79 - _Z8pulseSinP7double2)
        .other          _Z8pulseSinP7double2,@"STO_CUDA_ENTRY STV_DEFAULT"
_Z8pulseSinP7double2:
.text._Z8pulseSinP7double2:
[----:B------:R-:W0:Y:S01]  /*0000*/  LDC R1, c[0x0][0x37c] ;  /* 0x0000df00ff017b82 */ /* 0x000e220000000800 */
[----:B------:R-:W1:Y:S07]  /*0010*/  S2R R3, SR_TID.X ;  /* 0x0000000000037919 */ /* 0x000e6e0000002100 */
[----:B------:R-:W1:Y:S01]  /*0020*/  S2UR UR4, SR_CTAID.X ;  /* 0x00000000000479c3 */ /* 0x000e620000002500 */
[----:B------:R-:W-:Y:S01]  /*0030*/  IMAD.MOV.U32 R2, RZ, RZ, 0x190019 ;  /* 0x00190019ff027424 */ /* 0x000fe200078e00ff */
[----:B------:R-:W-:Y:S01]  /*0040*/  BSSY.RECONVERGENT B0, `(.L_x_39) ;  /* 0x000001e000007945 */ /* 0x000fe20003800200 */
[----:B0-----:R-:W-:-:S05]  /*0050*/  VIADD R1, R1, 0xffffffd8 ;  /* 0xffffffd801017836 */ /* 0x001fca0000000000 */
[----:B------:R-:W1:Y:S02]  /*0060*/  LDC R10, c[0x0][0x360] ;  /* 0x0000d800ff0a7b82 */ /* 0x000e640000000800 */
[----:B-1----:R-:W-:Y:S01]  /*0070*/  IMAD R10, R10, UR4, R3 ;  /* 0x000000040a0a7c24 */ /* 0x002fe2000f8e0203 */
[----:B------:R-:W0:Y:S01]  /*0080*/  LDCU.64 UR4, c[0x0][0x358] ;  /* 0x00006b00ff0477ac */ /* 0x000e220008000a00 */
[----:B------:R-:W-:Y:S02]  /*0090*/  IMAD.MOV.U32 R3, RZ, RZ, 0x3f690019 ;  /* 0x3f690019ff037424 */ /* 0x000fe400078e00ff */
[----:B------:R-:W1:Y:S04]  /*00a0*/  I2F.F64 R16, R10 ;  /* 0x0000000a00107312 */ /* 0x000e680000201c00 */
[----:B-1----:R-:W-:-:S08]  /*00b0*/  DFMA R16, R16, R2, -100 ;  /* 0xc05900001010742b */ /* 0x002fd00000000002 */
[----:B------:R-:W-:-:S14]  /*00c0*/  DSETP.NEU.AND P0, PT, |R16|, +INF , PT ;  /* 0x7ff000001000742a */ /* 0x000fdc0003f0d200 */
[----:B------:R-:W-:Y:S01]  /*00d0*/  @!P0 DMUL R2, RZ, R16 ;  /* 0x00000010ff028228 */ /* 0x000fe20000000000 */
[----:B------:R-:W-:Y:S01]  /*00e0*/  @!P0 IMAD.MOV.U32 R0, RZ, RZ, RZ ;  /* 0x000000ffff008224 */ /* 0x000fe200078e00ff */
[----:B0-----:R-:W-:Y:S09]  /*00f0*/  @!P0 BRA `(.L_x_40) ;  /* 0x0000000000488947 */ /* 0x001ff20003800000 */
[----:B------:R-:W-:Y:S01]  /*0100*/  UMOV UR6, 0x6dc9c883 ;  /* 0x6dc9c88300067882 */ /* 0x000fe20000000000 */
[----:B------:R-:W-:Y:S01]  /*0110*/  UMOV UR7, 0x3fe45f30 ;  /* 0x3fe45f3000077882 */ /* 0x000fe20000000000 */
[C---:B------:R-:W-:Y:S02]  /*0120*/  DSETP.GE.AND P0, PT, |R16|.reuse, 2.14748364800000000000e+09, PT ;  /* 0x41e000001000742a */ /* 0x040fe40003f06200 */
[----:B------:R-:W-:Y:S01]  /*0130*/  DMUL R4, R16, UR6 ;  /* 0x0000000610047c28 */ /* 0x000fe20008000000 */
[----:B------:R-:W-:Y:S01]  /*0140*/  UMOV UR6, 0x54442d18 ;  /* 0x54442d1800067882 */ /* 0x000fe20000000000 */
[----:B------:R-:W-:-:S04]  /*0150*/  UMOV UR7, 0x3ff921fb ;  /* 0x3ff921fb00077882 */ /* 0x000fc80000000000 */
[----:B------:R-:W0:Y:S08]  /*0160*/  F2I.F64 R0, R4 ;  /* 0x0000000400007311 */ /* 0x000e300000301100 */
[----:B0-----:R-:W0:Y:S02]  /*0170*/  I2F.F64 R2, R0 ;  /* 0x0000000000027312 */ /* 0x001e240000201c00 */
[----:B0-----:R-:W-:Y:S01]  /*0180*/  DFMA R6, R2, -UR6, R16 ;  /* 0x8000000602067c2b */ /* 0x001fe20008000010 */
[----:B------:R-:W-:Y:S01]  /*0190*/  UMOV UR6, 0x33145c00 ;  /* 0x33145c0000067882 */ /* 0x000fe20000000000 */
[----:B------:R-:W-:-:S06]  /*01a0*/  UMOV UR7, 0x3c91a626 ;  /* 0x3c91a62600077882 */ /* 0x000fcc0000000000 */
[----:B------:R-:W-:Y:S01]  /*01b0*/  DFMA R6, R2, -UR6, R6 ;  /* 0x8000000602067c2b */ /* 0x000fe20008000006 */
[----:B------:R-:W-:Y:S01]  /*01c0*/  UMOV UR6, 0x252049c0 ;  /* 0x252049c000067882 */ /* 0x000fe20000000000 */
[----:B------:R-:W-:-:S06]  /*01d0*/  UMOV UR7, 0x397b839a ;  /* 0x397b839a00077882 */ /* 0x000fcc0000000000 */
[----:B------:R-:W-:Y:S01]  /*01e0*/  DFMA R2, R2, -UR6, R6 ;  /* 0x8000000602027c2b */ /* 0x000fe20008000006 */
[----:B------:R-:W-:Y:S10]  /*01f0*/  @!P0 BRA `(.L_x_40) ;  /* 0x0000000000088947 */ /* 0x000ff40003800000 */
[----:B------:R-:W-:-:S07]  /*0200*/  MOV R12, 0x220 ;  /* 0x00000220000c7802 */ /* 0x000fce0000000f00 */
[----:B------:R-:W-:Y:S05]  /*0210*/  CALL.REL.NOINC `($_Z8pulseSinP7double2$__internal_trig_reduction_slowpathd) ;  /* 0x00000000008c7944 */ /* 0x000fea0003c00000 */
.L_x_40:
[----:B------:R-:W-:Y:S05]  /*0220*/  BSYNC.RECONVERGENT B0 ;  /* 0x0000000000007941 */ /* 0x000fea0003800200 */
.L_x_39:
[----:B------:R-:W0:Y:S01]  /*0230*/  LDCU.64 UR6, c[0x4][0x8] ;  /* 0x01000100ff0677ac */ /* 0x000e220008000a00 */
[----:B------:R-:W-:-:S05]  /*0240*/  IMAD.SHL.U32 R4, R0, 0x40, RZ ;  /* 0x0000004000047824 */ /* 0x000fca00078e00ff */
[----:B------:R-:W-:-:S04]  /*0250*/  LOP3.LUT R4, R4, 0x40, RZ, 0xc0, !PT ;  /* 0x0000004004047812 */ /* 0x000fc800078ec0ff */
[----:B0-----:R-:W-:-:S05]  /*0260*/  IADD3 R20, P0, PT, R4, UR6, RZ ;  /* 0x0000000604147c10 */ /* 0x001fca000ff1e0ff */
[----:B------:R-:W-:-:S05]  /*0270*/  IMAD.X R21, RZ, RZ, UR7, P0 ;  /* 0x00000007ff157e24 */ /* 0x000fca00080e06ff */
[----:B------:R-:W2:Y:S04]  /*0280*/  LDG.E.128.CONSTANT R16, desc[UR4][R20.64] ;  /* 0x0000000414107981 */ /* 0x000ea8000c1e9d00 */
[----:B------:R-:W3:Y:S04]  /*0290*/  LDG.E.128.CONSTANT R12, desc[UR4][R20.64+0x10] ;  /* 0x00001004140c7981 */ /* 0x000ee8000c1e9d00 */
[----:B------:R-:W4:Y:S01]  /*02a0*/  LDG.E.128.CONSTANT R4, desc[UR4][R20.64+0x20] ;  /* 0x0000200414047981 */ /* 0x000f22000c1e9d00 */
[----:B------:R-:W-:Y:S01]  /*02b0*/  LOP3.LUT R8, R0, 0x1, RZ, 0xc0, !PT ;  /* 0x0000000100087812 */ /* 0x000fe200078ec0ff */
[----:B------:R-:W-:-:S02]  /*02c0*/  IMAD.MOV.U32 R22, RZ, RZ, 0x20fd8164 ;  /* 0x20fd8164ff167424 */ /* 0x000fc400078e00ff */
[----:B------:R-:W-:Y:S01]  /*02d0*/  IMAD.MOV.U32 R11, RZ, RZ, 0x3da8ff83 ;  /* 0x3da8ff83ff0b7424 */ /* 0x000fe200078e00ff */
[----:B------:R-:W-:Y:S01]  /*02e0*/  ISETP.NE.U32.AND P0, PT, R8, 0x1, PT ;  /* 0x000000010800780c */ /* 0x000fe20003f05070 */
[----:B------:R-:W-:-:S03]  /*02f0*/  DMUL R8, R2, R2 ;  /* 0x0000000202087228 */ /* 0x000fc60000000000 */
[----:B------:R-:W-:Y:S02]  /*0300*/  FSEL R22, R22, -8.06006814911005101289e+34, !P0 ;  /* 0xf9785eba16167808 */ /* 0x000fe40004000000 */
[----:B------:R-:W-:-:S06]  /*0310*/  FSEL R23, -R11, 0.11223486810922622681, !P0 ;  /* 0x3de5db650b177808 */ /* 0x000fcc0004000100 */
[----:B--2---:R-:W-:-:S08]  /*0320*/  DFMA R16, R8, R22, R16 ;  /* 0x000000160810722b */ /* 0x004fd00000000010 */
[----:B------:R-:W-:-:S08]  /*0330*/  DFMA R16, R8, R16, R18 ;  /* 0x000000100810722b */ /* 0x000fd00000000012 */
[----:B---3--:R-:W-:-:S08]  /*0340*/  DFMA R12, R8, R16, R12 ;  /* 0x00000010080c722b */ /* 0x008fd0000000000c */
[----:B------:R-:W-:-:S08]  /*0350*/  DFMA R12, R8, R12, R14 ;  /* 0x0000000c080c722b */ /* 0x000fd0000000000e */
[----:B----4-:R-:W-:-:S08]  /*0360*/  DFMA R4, R8, R12, R4 ;  /* 0x0000000c0804722b */ /* 0x010fd00000000004 */
[----:B------:R-:W-:Y:S01]  /*0370*/  DFMA R4, R8, R4, R6 ;  /* 0x000000040804722b */ /* 0x000fe20000000006 */
[----:B------:R-:W0:Y:S07]  /*0380*/  LDC.64 R6, c[0x0][0x380] ;  /* 0x0000e000ff067b82 */ /* 0x000e2e0000000a00 */
[----:B------:R-:W-:Y:S02]  /*0390*/  DFMA R2, R4, R2, R2 ;  /* 0x000000020402722b */ /* 0x000fe40000000002 */
[----:B------:R-:W-:-:S10]  /*03a0*/  DFMA R4, R8, R4, 1 ;  /* 0x3ff000000804742b */ /* 0x000fd40000000004 */
[----:B------:R-:W-:Y:S02]  /*03b0*/  FSEL R4, R4, R2, !P0 ;  /* 0x0000000204047208 */ /* 0x000fe40004000000 */
[----:B------:R-:W-:Y:S02]  /*03c0*/  FSEL R5, R5, R3, !P0 ;  /* 0x0000000305057208 */ /* 0x000fe40004000000 */
[----:B------:R-:W-:Y:S01]  /*03d0*/  LOP3.LUT P0, RZ, R0, 0x2, RZ, 0xc0, !PT ;  /* 0x0000000200ff7812 */ /* 0x000fe2000780c0ff */
[----:B0-----:R-:W-:Y:S01]  /*03e0*/  IMAD.WIDE R10, R10, 0x10, R6 ;  /* 0x000000100a0a7825 */ /* 0x001fe200078e0206 */
[----:B------:R-:W-:Y:S02]  /*03f0*/  CS2R R6, SRZ ;  /* 0x0000000000067805 */ /* 0x000fe4000001ff00 */
[----:B------:R-:W-:-:S10]  /*0400*/  DADD R2, RZ, -R4 ;  /* 0x00000000ff027229 */ /* 0x000fd40000000804 */
[----:B------:R-:W-:Y:S02]  /*0410*/  FSEL R4, R4, R2, !P0 ;  /* 0x0000000204047208 */ /* 0x000fe40004000000 */
[----:B------:R-:W-:-:S05]  /*0420*/  FSEL R5, R5, R3, !P0 ;  /* 0x0000000305057208 */ /* 0x000fca0004000000 */
[----:B------:R-:W-:Y:S01]  /*0430*/  STG.E.128 desc[UR4][R10.64], R4 ;  /* 0x000000040a007986 */ /* 0x000fe2000c101d04 */
[----:B------:R-:W-:Y:S05]  /*0440*/  EXIT ;  /* 0x000000000000794d */ /* 0x000fea0003800000 */
        .type           $_Z8pulseSinP7double2$__internal_trig_reduction_slowpathd,@function
        .size           $_Z8pulseSinP7double2$__internal_trig_reduction_slowpathd,(.L_x_79 - $_Z8pulseSinP7double2$__internal_trig_reduction_slowpathd)
$_Z8pulseSinP7double2$__internal_trig_reduction_slowpathd:
[--C-:B------:R-:W-:Y:S01]  /*0450*/  SHF.R.U32.HI R6, RZ, 0x14, R17.reuse ;  /* 0x00000014ff067819 */ /* 0x100fe20000011611 */
[----:B------:R-:W-:Y:S02]  /*0460*/  IMAD.MOV.U32 R11, RZ, RZ, R16 ;  /* 0x000000ffff0b7224 */ /* 0x000fe400078e0010 */
[----:B------:R-:W-:Y:S01]  /*0470*/  IMAD.MOV.U32 R14, RZ, RZ, R17 ;  /* 0x000000ffff0e7224 */ /* 0x000fe200078e0011 */
[----:B------:R-:W-:Y:S01]  /*0480*/  LOP3.LUT R0, R6, 0x7ff, RZ, 0xc0, !PT ;  /* 0x000007ff06007812 */ /* 0x000fe200078ec0ff */
[----:B------:R-:W-:-:S03]  /*0490*/  IMAD.MOV.U32 R4, RZ, RZ, RZ ;  /* 0x000000ffff047224 */ /* 0x000fc600078e00ff */
[----:B------:R-:W-:-:S13]  /*04a0*/  ISETP.NE.AND P0, PT, R0, 0x7ff, PT ;  /* 0x000007ff0000780c */ /* 0x000fda0003f05270 */
[----:B------:R-:W-:Y:S05]  /*04b0*/  @!P0 BRA `(.L_x_41) ;  /* 0x0000000800488947 */ /* 0x000fea0003800000 */
[----:B------:R-:W-:Y:S01]  /*04c0*/  VIADD R0, R0, 0xfffffc00 ;  /* 0xfffffc0000007836 */ /* 0x000fe20000000000 */
[----:B------:R-:W-:Y:S01]  /*04d0*/  BSSY.RECONVERGENT B1, `(.L_x_42) ;  /* 0x000002f000017945 */ /* 0x000fe20003800200 */
[----:B------:R-:W-:-:S03]  /*04e0*/  CS2R R18, SRZ ;  /* 0x0000000000127805 */ /* 0x000fc6000001ff00 */
[----:B------:R-:W-:Y:S02]  /*04f0*/  SHF.R.U32.HI R7, RZ, 0x6, R0 ;  /* 0x00000006ff077819 */ /* 0x000fe40000011600 */
[----:B------:R-:W-:Y:S02]  /*0500*/  ISETP.GE.U32.AND P0, PT, R0, 0x80, PT ;  /* 0x000000800000780c */ /* 0x000fe40003f06070 */
[C---:B------:R-:W-:Y:S02]  /*0510*/  IADD3 R0, PT, PT, -R7.reuse, 0x13, RZ ;  /* 0x0000001307007810 */ /* 0x040fe40007ffe1ff */
[----:B------:R-:W-:Y:S02]  /*0520*/  IADD3 R21, PT, PT, -R7, 0xf, RZ ;  /* 0x0000000f07157810 */ /* 0x000fe40007ffe1ff */
[----:B------:R-:W-:-:S04]  /*0530*/  SEL R0, R0, 0x12, P0 ;  /* 0x0000001200007807 */ /* 0x000fc80000000000 */
[----:B------:R-:W-:-:S13]  /*0540*/  ISETP.GE.AND P0, PT, R21, R0, PT ;  /* 0x000000001500720c */ /* 0x000fda0003f06270 */
[----:B------:R-:W-:Y:S05]  /*0550*/  @P0 BRA `(.L_x_43) ;  /* 0x0000000000980947 */ /* 0x000fea0003800000 */
[----:B------:R-:W0:Y:S01]  /*0560*/  LDC.64 R8, c[0x0][0x358] ;  /* 0x0000d600ff087b82 */ /* 0x000e220000000a00 */
[C---:B------:R-:W-:Y:S01]  /*0570*/  SHF.L.U64.HI R13, R11.reuse, 0xb, R14 ;  /* 0x0000000b0b0d7819 */ /* 0x040fe2000001020e */
[----:B------:R-:W-:Y:S01]  /*0580*/  BSSY.RECONVERGENT B2, `(.L_x_44) ;  /* 0x0000022000027945 */ /* 0x000fe20003800200 */
[----:B------:R-:W-:Y:S01]  /*0590*/  IMAD.SHL.U32 R11, R11, 0x800, RZ ;  /* 0x000008000b0b7824 */ /* 0x000fe200078e00ff */
[----:B------:R-:W-:Y:S01]  /*05a0*/  IADD3 R15, PT, PT, RZ, -R7, -R0 ;  /* 0x80000007ff0f7210 */ /* 0x000fe20007ffe800 */
[----:B------:R-:W-:Y:S01]  /*05b0*/  IMAD.MOV.U32 R14, RZ, RZ, RZ ;  /* 0x000000ffff0e7224 */ /* 0x000fe200078e00ff */
[----:B------:R-:W-:Y:S02]  /*05c0*/  CS2R R18, SRZ ;  /* 0x0000000000127805 */ /* 0x000fe4000001ff00 */
[----:B------:R-:W-:Y:S01]  /*05d0*/  LOP3.LUT R13, R13, 0x80000000, RZ, 0xfc, !PT ;  /* 0x800000000d0d7812 */ /* 0x000fe200078efcff */
[----:B------:R-:W1:Y:S06]  /*05e0*/  LDC.64 R2, c[0x4][RZ] ;  /* 0x01000000ff027b82 */ /* 0x000e6c0000000a00 */
.L_x_45:
[----:B0-----:R-:W-:Y:S01]  /*05f0*/  R2UR UR6, R8 ;  /* 0x00000000080672ca */ /* 0x001fe200000e0000 */
[----:B-1----:R-:W-:Y:S01]  /*0600*/  IMAD.WIDE R4, R21, 0x8, R2 ;  /* 0x0000000815047825 */ /* 0x002fe200078e0202 */
[----:B------:R-:W-:-:S13]  /*0610*/  R2UR UR7, R9 ;  /* 0x00000000090772ca */ /* 0x000fda00000e0000 */
[----:B------:R-:W2:Y:S01]  /*0620*/  LDG.E.64.CONSTANT R4, desc[UR6][R4.64] ;  /* 0x0000000604047981 */ /* 0x000ea2000c1e9b00 */
[----:B------:R-:W-:Y:S02]  /*0630*/  VIADD R15, R15, 0x1 ;  /* 0x000000010f0f7836 */ /* 0x000fe40000000000 */
[----:B------:R-:W-:Y:S02]  /*0640*/  VIADD R21, R21, 0x1 ;  /* 0x0000000115157836 */ /* 0x000fe40000000000 */
[----:B--2---:R-:W-:-:S04]  /*0650*/  IMAD.WIDE.U32 R18, P2, R4, R11, R18 ;  /* 0x0000000b04127225 */ /* 0x004fc80007840012 */
[----:B------:R-:W-:Y:S02]  /*0660*/  IMAD R23, R4, R13, RZ ;  /* 0x0000000d04177224 */ /* 0x000fe400078e02ff */
[CC--:B------:R-:W-:Y:S02]  /*0670*/  IMAD R16, R5.reuse, R11.reuse, RZ ;  /* 0x0000000b05107224 */ /* 0x0c0fe400078e02ff */
[----:B------:R-:W-:Y:S01]  /*0680*/  IMAD.HI.U32 R25, R5, R11, RZ ;  /* 0x0000000b05197227 */ /* 0x000fe200078e00ff */
[----:B------:R-:W-:-:S03]  /*0690*/  IADD3 R19, P0, PT, R23, R19, RZ ;  /* 0x0000001317137210 */ /* 0x000fc60007f1e0ff */
[----:B------:R-:W-:Y:S01]  /*06a0*/  IMAD R23, R14, 0x8, R1 ;  /* 0x000000080e177824 */ /* 0x000fe200078e0201 */
[----:B------:R-:W-:Y:S01]  /*06b0*/  IADD3 R19, P1, PT, R16, R19, RZ ;  /* 0x0000001310137210 */ /* 0x000fe20007f3e0ff */
[----:B------:R-:W-:-:S04]  /*06c0*/  IMAD.HI.U32 R16, R4, R13, RZ ;  /* 0x0000000d04107227 */ /* 0x000fc800078e00ff */
[----:B------:R-:W-:Y:S01]  /*06d0*/  IMAD.X R4, RZ, RZ, R16, P2 ;  /* 0x000000ffff047224 */ /* 0x000fe200010e0610 */
[----:B------:R0:W-:Y:S01]  /*06e0*/  STL.64 [R23], R18 ;  /* 0x0000001217007387 */ /* 0x0001e20000100a00 */
[----:B------:R-:W-:-:S03]  /*06f0*/  IMAD.HI.U32 R16, R5, R13, RZ ;  /* 0x0000000d05107227 */ /* 0x000fc600078e00ff */
[----:B------:R-:W-:Y:S01]  /*0700*/  IADD3.X R4, P0, PT, R25, R4, RZ, P0, !PT ;  /* 0x0000000419047210 */ /* 0x000fe2000071e4ff */
[----:B------:R-:W-:Y:S02]  /*0710*/  IMAD R5, R5, R13, RZ ;  /* 0x0000000d05057224 */ /* 0x000fe400078e02ff */
[----:B------:R-:W-:-:S03]  /*0720*/  VIADD R14, R14, 0x1 ;  /* 0x000000010e0e7836 */ /* 0x000fc60000000000 */
[----:B------:R-:W-:Y:S01]  /*0730*/  IADD3.X R5, P1, PT, R5, R4, RZ, P1, !PT ;  /* 0x0000000405057210 */ /* 0x000fe20000f3e4ff */
[----:B------:R-:W-:Y:S01]  /*0740*/  IMAD.X R4, RZ, RZ, R16, P0 ;  /* 0x000000ffff047224 */ /* 0x000fe200000e0610 */
[----:B------:R-:W-:-:S03]  /*0750*/  ISETP.NE.AND P0, PT, R15, -0xf, PT ;  /* 0xfffffff10f00780c */ /* 0x000fc60003f05270 */
[----:B------:R-:W-:Y:S02]  /*0760*/  IMAD.X R4, RZ, RZ, R4, P1 ;  /* 0x000000ffff047224 */ /* 0x000fe400008e0604 */
[----:B0-----:R-:W-:Y:S02]  /*0770*/  IMAD.MOV.U32 R18, RZ, RZ, R5 ;  /* 0x000000ffff127224 */ /* 0x001fe400078e0005 */
[----:B------:R-:W-:-:S06]  /*0780*/  IMAD.MOV.U32 R19, RZ, RZ, R4 ;  /* 0x000000ffff137224 */ /* 0x000fcc00078e0004 */
[----:B------:R-:W-:Y:S05]  /*0790*/  @P0 BRA `(.L_x_45) ;  /* 0xfffffffc00940947 */ /* 0x000fea000383ffff */
[----:B------:R-:W-:Y:S05]  /*07a0*/  BSYNC.RECONVERGENT B2 ;  /* 0x0000000000027941 */ /* 0x000fea0003800200 */
.L_x_44:
[----:B------:R-:W-:-:S07]  /*07b0*/  IMAD.MOV.U32 R21, RZ, RZ, R0 ;  /* 0x000000ffff157224 */ /* 0x000fce00078e0000 */
.L_x_43:
[----:B------:R-:W-:Y:S05]  /*07c0*/  BSYNC.RECONVERGENT B1 ;  /* 0x0000000000017941 */ /* 0x000fea0003800200 */
.L_x_42:
[----:B------:R-:W-:Y:S01]  /*07d0*/  LOP3.LUT P0, R23, R6, 0x3f, RZ, 0xc0, !PT ;  /* 0x0000003f06177812 */ /* 0x000fe2000780c0ff */
[----:B------:R-:W-:-:S04]  /*07e0*/  IMAD.IADD R0, R7, 0x1, R21 ;  /* 0x0000000107007824 */ /* 0x000fc800078e0215 */
[----:B------:R-:W-:-:S05]  /*07f0*/  IMAD.U32 R21, R0, 0x8, R1 ;  /* 0x0000000800157824 */ /* 0x000fca00078e0001 */
[----:B------:R0:W-:Y:S04]  /*0800*/  STL.64 [R21+-0x78], R18 ;  /* 0xffff881215007387 */ /* 0x0001e80000100a00 */
[----:B------:R-:W2:Y:S04]  /*0810*/  @P0 LDL.64 R8, [R1+0x8] ;  /* 0x0000080001080983 */ /* 0x000ea80000100a00 */
[----:B------:R-:W3:Y:S04]  /*0820*/  LDL.64 R2, [R1+0x10] ;  /* 0x0000100001027983 */ /* 0x000ee80000100a00 */
[----:B------:R-:W4:Y:S01]  /*0830*/  LDL.64 R4, [R1+0x18] ;  /* 0x0000180001047983 */ /* 0x000f220000100a00 */
[----:B------:R-:W-:Y:S01]  /*0840*/  @P0 LOP3.LUT R0, R6, 0x3f, RZ, 0xc, !PT ;  /* 0x0000003f06000812 */ /* 0x000fe200078e0cff */
[----:B------:R-:W-:Y:S01]  /*0850*/  BSSY.RECONVERGENT B1, `(.L_x_46) ;  /* 0x0000034000017945 */ /* 0x000fe20003800200 */
[----:B--2---:R-:W-:-:S02]  /*0860*/  @P0 SHF.R.U64 R7, R8, 0x1, R9 ;  /* 0x0000000108070819 */ /* 0x004fc40000001209 */
[----:B------:R-:W-:Y:S02]  /*0870*/  @P0 SHF.R.U32.HI R9, RZ, 0x1, R9 ;  /* 0x00000001ff090819 */ /* 0x000fe40000011609 */
[CC--:B---3--:R-:W-:Y:S02]  /*0880*/  @P0 SHF.L.U32 R11, R2.reuse, R23.reuse, RZ ;  /* 0x00000017020b0219 */ /* 0x0c8fe400000006ff */
[----:B------:R-:W-:Y:S02]  /*0890*/  @P0 SHF.R.U64 R6, R7, R0, R9 ;  /* 0x0000000007060219 */ /* 0x000fe40000001209 */
[--C-:B------:R-:W-:Y:S02]  /*08a0*/  @P0 SHF.R.U32.HI R15, RZ, 0x1, R3.reuse ;  /* 0x00000001ff0f0819 */ /* 0x100fe40000011603 */
[C-C-:B------:R-:W-:Y:S02]  /*08b0*/  @P0 SHF.R.U64 R13, R2.reuse, 0x1, R3.reuse ;  /* 0x00000001020d0819 */ /* 0x140fe40000001203 */
[----:B------:R-:W-:-:S02]  /*08c0*/  @P0 SHF.L.U64.HI R8, R2, R23, R3 ;  /* 0x0000001702080219 */ /* 0x000fc40000010203 */
[----:B------:R-:W-:Y:S02]  /*08d0*/  @P0 SHF.R.U32.HI R7, RZ, R0, R9 ;  /* 0x00000000ff070219 */ /* 0x000fe40000011609 */
[----:B------:R-:W-:Y:S02]  /*08e0*/  @P0 LOP3.LUT R2, R11, R6, RZ, 0xfc, !PT ;  /* 0x000000060b020212 */ /* 0x000fe400078efcff */
[----:B----4-:R-:W-:Y:S02]  /*08f0*/  @P0 SHF.L.U32 R9, R4, R23, RZ ;  /* 0x0000001704090219 */ /* 0x010fe400000006ff */
[----:B------:R-:W-:Y:S02]  /*0900*/  @P0 SHF.R.U64 R14, R13, R0, R15 ;  /* 0x000000000d0e0219 */ /* 0x000fe4000000120f */
[----:B------:R-:W-:Y:S01]  /*0910*/  @P0 LOP3.LUT R3, R8, R7, RZ, 0xfc, !PT ;  /* 0x0000000708030212 */ /* 0x000fe200078efcff */
[----:B------:R-:W-:Y:S01]  /*0920*/  IMAD.SHL.U32 R8, R2, 0x4, RZ ;  /* 0x0000000402087824 */ /* 0x000fe200078e00ff */
[----:B------:R-:W-:-:S02]  /*0930*/  @P0 SHF.L.U64.HI R23, R4, R23, R5 ;  /* 0x0000001704170219 */ /* 0x000fc40000010205 */
[----:B------:R-:W-:Y:S02]  /*0940*/  @P0 LOP3.LUT R4, R9, R14, RZ, 0xfc, !PT ;  /* 0x0000000e09040212 */ /* 0x000fe400078efcff */
[----:B------:R-:W-:Y:S02]  /*0950*/  @P0 SHF.R.U32.HI R0, RZ, R0, R15 ;  /* 0x00000000ff000219 */ /* 0x000fe4000001160f */
[----:B------:R-:W-:Y:S02]  /*0960*/  SHF.L.U64.HI R9, R2, 0x2, R3 ;  /* 0x0000000202097819 */ /* 0x000fe40000010203 */
[----:B------:R-:W-:Y:S02]  /*0970*/  @P0 LOP3.LUT R5, R23, R0, RZ, 0xfc, !PT ;  /* 0x0000000017050212 */ /* 0x000fe400078efcff */
[----:B------:R-:W-:Y:S02]  /*0980*/  SHF.L.W.U32.HI R3, R3, 0x2, R4 ;  /* 0x0000000203037819 */ /* 0x000fe40000010e04 */
[----:B------:R-:W-:-:S02]  /*0990*/  IADD3 RZ, P0, PT, RZ, -R8, RZ ;  /* 0x80000008ffff7210 */ /* 0x000fc40007f1e0ff */
[----:B------:R-:W-:Y:S02]  /*09a0*/  LOP3.LUT R0, RZ, R9, RZ, 0x33, !PT ;  /* 0x00000009ff007212 */ /* 0x000fe400078e33ff */
[----:B------:R-:W-:Y:S02]  /*09b0*/  SHF.L.W.U32.HI R4, R4, 0x2, R5 ;  /* 0x0000000204047819 */ /* 0x000fe40000010e05 */
[----:B------:R-:W-:Y:S02]  /*09c0*/  LOP3.LUT R2, RZ, R3, RZ, 0x33, !PT ;  /* 0x00000003ff027212 */ /* 0x000fe400078e33ff */
[----:B------:R-:W-:Y:S02]  /*09d0*/  IADD3.X R6, P0, PT, RZ, R0, RZ, P0, !PT ;  /* 0x00000000ff067210 */ /* 0x000fe4000071e4ff */
[----:B------:R-:W-:Y:S02]  /*09e0*/  LOP3.LUT R7, RZ, R4, RZ, 0x33, !PT ;  /* 0x00000004ff077212 */ /* 0x000fe400078e33ff */
[----:B------:R-:W-:-:S02]  /*09f0*/  IADD3.X R0, P1, PT, RZ, R2, RZ, P0, !PT ;  /* 0x00000002ff007210 */ /* 0x000fc4000073e4ff */
[----:B------:R-:W-:-:S03]  /*0a00*/  ISETP.GT.U32.AND P2, PT, R3, -0x1, PT ;  /* 0xffffffff0300780c */ /* 0x000fc60003f44070 */
[----:B------:R-:W-:Y:S01]  /*0a10*/  IMAD.X R7, RZ, RZ, R7, P1 ;  /* 0x000000ffff077224 */ /* 0x000fe200008e0607 */
[----:B------:R-:W-:-:S04]  /*0a20*/  ISETP.GT.AND.EX P0, PT, R4, -0x1, PT, P2 ;  /* 0xffffffff0400780c */ /* 0x000fc80003f04320 */
[----:B------:R-:W-:Y:S02]  /*0a30*/  SEL R2, R4, R7, P0 ;  /* 0x0000000704027207 */ /* 0x000fe40000000000 */
[----:B------:R-:W-:Y:S02]  /*0a40*/  SEL R13, R3, R0, P0 ;  /* 0x00000000030d7207 */ /* 0x000fe40000000000 */
[----:B------:R-:W-:Y:S02]  /*0a50*/  ISETP.NE.U32.AND P1, PT, R2, RZ, PT ;  /* 0x000000ff0200720c */ /* 0x000fe40003f25070 */
[----:B------:R-:W-:Y:S02]  /*0a60*/  SEL R9, R9, R6, P0 ;  /* 0x0000000609097207 */ /* 0x000fe40000000000 */
[----:B------:R-:W-:Y:S01]  /*0a70*/  SEL R3, R13, R2, !P1 ;  /* 0x000000020d037207 */ /* 0x000fe20004800000 */
[----:B------:R-:W-:-:S05]  /*0a80*/  @!P0 IMAD.MOV R8, RZ, RZ, -R8 ;  /* 0x000000ffff088224 */ /* 0x000fca00078e0a08 */
[----:B------:R-:W1:Y:S02]  /*0a90*/  FLO.U32 R3, R3 ;  /* 0x0000000300037300 */ /* 0x000e6400000e0000 */
[C---:B-1----:R-:W-:Y:S02]  /*0aa0*/  IADD3 R7, PT, PT, -R3.reuse, 0x1f, RZ ;  /* 0x0000001f03077810 */ /* 0x042fe40007ffe1ff */
[----:B------:R-:W-:-:S03]  /*0ab0*/  IADD3 R0, PT, PT, -R3, 0x3f, RZ ;  /* 0x0000003f03007810 */ /* 0x000fc60007ffe1ff */
[----:B------:R-:W-:-:S05]  /*0ac0*/  @P1 IMAD.MOV R0, RZ, RZ, R7 ;  /* 0x000000ffff001224 */ /* 0x000fca00078e0207 */
[----:B------:R-:W-:-:S13]  /*0ad0*/  ISETP.NE.AND P1, PT, R0, RZ, PT ;  /* 0x000000ff0000720c */ /* 0x000fda0003f25270 */
[----:B0-----:R-:W-:Y:S05]  /*0ae0*/  @!P1 BRA `(.L_x_47) ;  /* 0x0000000000289947 */ /* 0x001fea0003800000 */
[--C-:B------:R-:W-:Y:S02]  /*0af0*/  SHF.R.U64 R7, R8, 0x1, R9.reuse ;  /* 0x0000000108077819 */ /* 0x100fe40000001209 */
[C---:B------:R-:W-:Y:S02]  /*0b00*/  LOP3.LUT R3, R0.reuse, 0x3f, RZ, 0xc0, !PT ;  /* 0x0000003f00037812 */ /* 0x040fe400078ec0ff */
[----:B------:R-:W-:Y:S02]  /*0b10*/  SHF.R.U32.HI R9, RZ, 0x1, R9 ;  /* 0x00000001ff097819 */ /* 0x000fe40000011609 */
[----:B------:R-:W-:Y:S02]  /*0b20*/  LOP3.LUT R6, R0, 0x3f, RZ, 0xc, !PT ;  /* 0x0000003f00067812 */ /* 0x000fe400078e0cff */
[CC--:B------:R-:W-:Y:S02]  /*0b30*/  SHF.L.U64.HI R11, R13.reuse, R3.reuse, R2 ;  /* 0x000000030d0b7219 */ /* 0x0c0fe40000010202 */
[----:B------:R-:W-:-:S02]  /*0b40*/  SHF.L.U32 R3, R13, R3, RZ ;  /* 0x000000030d037219 */ /* 0x000fc400000006ff */
[-CC-:B------:R-:W-:Y:S02]  /*0b50*/  SHF.R.U64 R2, R7, R6.reuse, R9.reuse ;  /* 0x0000000607027219 */ /* 0x180fe40000001209 */
[----:B------:R-:W-:Y:S02]  /*0b60*/  SHF.R.U32.HI R6, RZ, R6, R9 ;  /* 0x00000006ff067219 */ /* 0x000fe40000011609 */
[----:B------:R-:W-:Y:S02]  /*0b70*/  LOP3.LUT R13, R3, R2, RZ, 0xfc, !PT ;  /* 0x00000002030d7212 */ /* 0x000fe400078efcff */
[----:B------:R-:W-:-:S07]  /*0b80*/  LOP3.LUT R2, R11, R6, RZ, 0xfc, !PT ;  /* 0x000000060b027212 */ /* 0x000fce00078efcff */
.L_x_47:
[----:B------:R-:W-:Y:S05]  /*0b90*/  BSYNC.RECONVERGENT B1 ;  /* 0x0000000000017941 */ /* 0x000fea0003800200 */
.L_x_46:
[----:B------:R-:W-:Y:S01]  /*0ba0*/  IMAD.WIDE.U32 R8, R13, 0x2168c235, RZ ;  /* 0x2168c2350d087825 */ /* 0x000fe200078e00ff */
[----:B------:R-:W-:-:S03]  /*0bb0*/  SHF.R.U32.HI R5, RZ, 0x1e, R5 ;  /* 0x0000001eff057819 */ /* 0x000fc60000011605 */
[----:B------:R-:W-:Y:S01]  /*0bc0*/  IMAD.MOV.U32 R6, RZ, RZ, R9 ;  /* 0x000000ffff067224 */ /* 0x000fe200078e0009 */
[----:B------:R-:W-:Y:S01]  /*0bd0*/  IADD3 RZ, P1, PT, R8, R8, RZ ;  /* 0x0000000808ff7210 */ /* 0x000fe20007f3e0ff */
[----:B------:R-:W-:Y:S01]  /*0be0*/  IMAD.MOV.U32 R7, RZ, RZ, RZ ;  /* 0x000000ffff077224 */ /* 0x000fe200078e00ff */
[----:B------:R-:W-:Y:S01]  /*0bf0*/  LEA.HI R4, R4, R5, RZ, 0x1 ;  /* 0x0000000504047211 */ /* 0x000fe200078f08ff */
[----:B------:R-:W-:-:S04]  /*0c00*/  IMAD.HI.U32 R3, R2, -0x36f0255e, RZ ;  /* 0xc90fdaa202037827 */ /* 0x000fc800078e00ff */
[----:B------:R-:W-:-:S04]  /*0c10*/  IMAD.WIDE.U32 R6, R13, -0x36f0255e, R6 ;  /* 0xc90fdaa20d067825 */ /* 0x000fc800078e0006 */
[C---:B------:R-:W-:Y:S02]  /*0c20*/  IMAD R9, R2.reuse, -0x36f0255e, RZ ;  /* 0xc90fdaa202097824 */ /* 0x040fe400078e02ff */
[----:B------:R-:W-:-:S04]  /*0c30*/  IMAD.WIDE.U32 R6, P2, R2, 0x2168c235, R6 ;  /* 0x2168c23502067825 */ /* 0x000fc80007840006 */
[----:B------:R-:W-:Y:S01]  /*0c40*/  IMAD.X R2, RZ, RZ, R3, P2 ;  /* 0x000000ffff027224 */ /* 0x000fe200010e0603 */
[----:B------:R-:W-:Y:S02]  /*0c50*/  IADD3 R3, P2, PT, R9, R7, RZ ;  /* 0x0000000709037210 */ /* 0x000fe40007f5e0ff */
[----:B------:R-:W-:Y:S02]  /*0c60*/  IADD3.X RZ, P1, PT, R6, R6, RZ, P1, !PT ;  /* 0x0000000606ff7210 */ /* 0x000fe40000f3e4ff */
[C---:B------:R-:W-:Y:S01]  /*0c70*/  ISETP.GT.U32.AND P3, PT, R3.reuse, RZ, PT ;  /* 0x000000ff0300720c */ /* 0x040fe20003f64070 */
[----:B------:R-:W-:Y:S01]  /*0c80*/  IMAD.X R2, RZ, RZ, R2, P2 ;  /* 0x000000ffff027224 */ /* 0x000fe200010e0602 */
[----:B------:R-:W-:-:S04]  /*0c90*/  IADD3.X R6, P2, PT, R3, R3, RZ, P1, !PT ;  /* 0x0000000303067210 */ /* 0x000fc80000f5e4ff */
[C---:B------:R-:W-:Y:S01]  /*0ca0*/  ISETP.GT.AND.EX P1, PT, R2.reuse, RZ, PT, P3 ;  /* 0x000000ff0200720c */ /* 0x040fe20003f24330 */
[----:B------:R-:W-:-:S03]  /*0cb0*/  IMAD.X R7, R2, 0x1, R2, P2 ;  /* 0x0000000102077824 */ /* 0x000fc600010e0602 */
[----:B------:R-:W-:Y:S02]  /*0cc0*/  SEL R6, R6, R3, P1 ;  /* 0x0000000306067207 */ /* 0x000fe40000800000 */
[----:B------:R-:W-:Y:S02]  /*0cd0*/  SEL R3, R7, R2, P1 ;  /* 0x0000000207037207 */ /* 0x000fe40000800000 */
[----:B------:R-:W-:Y:S02]  /*0ce0*/  IADD3 R2, P2, PT, R6, 0x1, RZ ;  /* 0x0000000106027810 */ /* 0x000fe40007f5e0ff */
[----:B------:R-:W-:Y:S02]  /*0cf0*/  SEL R7, RZ, 0xffffffff, !P1 ;  /* 0xffffffffff077807 */ /* 0x000fe40004800000 */
[----:B------:R-:W-:Y:S01]  /*0d00*/  LOP3.LUT P1, R17, R17, 0x80000000, RZ, 0xc0, !PT ;  /* 0x8000000011117812 */ /* 0x000fe2000782c0ff */
[----:B------:R-:W-:Y:S02]  /*0d10*/  IMAD.X R3, RZ, RZ, R3, P2 ;  /* 0x000000ffff037224 */ /* 0x000fe400010e0603 */
[----:B------:R-:W-:Y:S01]  /*0d20*/  IMAD.IADD R0, R7, 0x1, -R0 ;  /* 0x0000000107007824 */ /* 0x000fe200078e0a00 */
[----:B------:R-:W-:-:S02]  /*0d30*/  @!P0 LOP3.LUT R17, R17, 0x80000000, RZ, 0x3c, !PT ;  /* 0x8000000011118812 */ /* 0x000fc400078e3cff */
[----:B------:R-:W-:Y:S01]  /*0d40*/  SHF.R.U64 R2, R2, 0xa, R3 ;  /* 0x0000000a02027819 */ /* 0x000fe20000001203 */
[----:B------:R-:W-:-:S03]  /*0d50*/  IMAD.SHL.U32 R0, R0, 0x100000, RZ ;  /* 0x0010000000007824 */ /* 0x000fc600078e00ff */
[----:B------:R-:W-:-:S03]  /*0d60*/  IADD3 R2, P2, PT, R2, 0x1, RZ ;  /* 0x0000000102027810 */ /* 0x000fc60007f5e0ff */
[----:B------:R-:W-:Y:S01]  /*0d70*/  @P1 IMAD.MOV R4, RZ, RZ, -R4 ;  /* 0x000000ffff041224 */ /* 0x000fe200078e0a04 */
[----:B------:R-:W-:-:S04]  /*0d80*/  LEA.HI.X R3, R3, RZ, RZ, 0x16, P2 ;  /* 0x000000ff03037211 */ /* 0x000fc800010fb4ff */
[--C-:B------:R-:W-:Y:S02]  /*0d90*/  SHF.R.U64 R2, R2, 0x1, R3.reuse ;  /* 0x0000000102027819 */ /* 0x100fe40000001203 */
[----:B------:R-:W-:Y:S02]  /*0da0*/  SHF.R.U32.HI R3, RZ, 0x1, R3 ;  /* 0x00000001ff037819 */ /* 0x000fe40000011603 */
[----:B------:R-:W-:-:S04]  /*0db0*/  IADD3 R11, P2, P3, RZ, RZ, R2 ;  /* 0x000000ffff0b7210 */ /* 0x000fc80007b5e002 */
[----:B------:R-:W-:-:S04]  /*0dc0*/  IADD3.X R0, PT, PT, R0, 0x3fe00000, R3, P2, P3 ;  /* 0x3fe0000000007810 */ /* 0x000fc800017e6403 */
[----:B------:R-:W-:-:S07]  /*0dd0*/  LOP3.LUT R14, R0, R17, RZ, 0xfc, !PT ;  /* 0x00000011000e7212 */ /* 0x000fce00078efcff */
.L_x_41:
[----:B------:R-:W-:Y:S02]  /*0de0*/  IMAD.MOV.U32 R13, RZ, RZ, 0x0 ;  /* 0x00000000ff0d7424 */ /* 0x000fe400078e00ff */
[----:B------:R-:W-:Y:S02]  /*0df0*/  IMAD.MOV.U32 R0, RZ, RZ, R4 ;  /* 0x000000ffff007224 */ /* 0x000fe400078e0004 */
[----:B------:R-:W-:Y:S02]  /*0e00*/  IMAD.MOV.U32 R2, RZ, RZ, R11 ;  /* 0x000000ffff027224 */ /* 0x000fe400078e000b */
[----:B------:R-:W-:Y:S01]  /*0e10*/  IMAD.MOV.U32 R3, RZ, RZ, R14 ;  /* 0x000000ffff037224 */ /* 0x000fe200078e000e */
[----:B------:R-:W-:Y:S06]  /*0e20*/  RET.REL.NODEC R12 `(_Z8pulseSinP7double2) ;  /* 0xfffffff00c747950 */ /* 0x000fec0003c3ffff */
.L_x_48:
        /* <DEDUP_REMOVED lines=13> */
.L_x_79:


//--------------------- .text._Z8pulseBinP7double2 --------------------------
	.section	.text._Z8pulseBinP7double2,"ax",@progbits
	.align	128
        .global         _Z8pulseBinP7double2
        .type           _Z8pulseBinP7double2,@function
        .size           _Z8pulseBinP7double2,(.L_x_98 - _Z8pulseBinP7double2)
        .other          _Z8pulseBinP7double2,@"STO_CUDA_ENTRY STV_DEFAULT"
_Z8pulseBinP7double2:
.text._Z8pulseBinP7double2:
[----:B------:R-:W-:Y:S01]  /*0000*/  LDC R1, c[0x0][0x37c] ;  /* 0x0000df00ff017b82 */ /* 0x000fe20000000800 */
[----:B------:R-:W0:Y:S07]  /*0010*/  S2R R0, SR_TID.X ;  /* 0x0000000000007919 */ /* 0x000e2e0000002100 */
[----:B------:R-:W0:Y:S08]  /*0020*/  S2UR UR4, SR_CTAID.X ;  /* 0x00000000000479c3 */ /* 0x000e300000002500 */
[----:B------:R-:W0:Y:S02]  /*0030*/  LDC R7, c[0x0][0x360] ;  /* 0x0000d800ff077b82 */ /* 0x000e240000000800 */
[----:B0-----:R-:W-:-:S05]  /*0040*/  IMAD R7, R7, UR4, R0 ;  /* 0x0000000407077c24 */ /* 0x001fca000f8e0200 */
[----:B------:R-:W-:-:S04]  /*0050*/  IADD3 R0, PT, PT, R7, -0x6001, RZ ;  /* 0xffff9fff07007810 */ /* 0x000fc80007ffe0ff */
[----:B------:R-:W-:-:S13]  /*0060*/  ISETP.GT.U32.AND P0, PT, R0, 0x3ffe, PT ;  /* 0x00003ffe0000780c */ /* 0x000fda0003f04070 */
[----:B------:R-:W-:Y:S05]  /*0070*/  @P0 EXIT ;  /* 0x000000000000094d */ /* 0x000fea0003800000 */
[----:B------:R-:W0:Y:S01]  /*0080*/  LDC.64 R2, c[0x0][0x380] ;  /* 0x0000e000ff027b82 */ /* 0x000e220000000a00 */
[----:B------:R-:W1:Y:S01]  /*0090*/  LDCU.64 UR4, c[0x0][0x358] ;  /* 0x00006b00ff0477ac */ /* 0x000e620008000a00 */
[----:B------:R-:W-:Y:S01]  /*00a0*/  HFMA2 R4, -RZ, RZ, 0, 0 ;  /* 0x00000000ff047431 */ /* 0x000fe200000001ff */
[----:B------:R-:W-:Y:S01]  /*00b0*/  MOV R5, 0x3ff00000 ;  /* 0x3ff0000000057802 */ /* 0x000fe20000000f00 */
[----:B0-----:R-:W-:Y:S01]  /*00c0*/  IMAD.WIDE.U32 R2, R7, 0x10, R2 ;  /* 0x0000001007027825 */ /* 0x001fe200078e0002 */
[----:B------:R-:W-:-:S05]  /*00d0*/  CS2R R6, SRZ ;  /* 0x0000000000067805 */ /* 0x000fca000001ff00 */
[----:B-1----:R-:W-:Y:S01]  /*00e0*/  STG.E.128 desc[UR4][R2.64], R4 ;  /* 0x0000000402007986 */ /* 0x002fe2000c101d04 */
[----:B------:R-:W-:Y:S05]  /*00f0*/  EXIT ;  /* 0x000000000000794d */ /* 0x000fea0003800000 */
.L_x_49:
        /* <DEDUP_REMOVED lines=16> */
.L_x_98:


//--------------------- .text._Z26derivative2ndFourierKernelP7double2 --------------------------
	.section	.text._Z26derivative2ndFourierKernelP7double2,"ax",@progbits
	.align	128
        .global         _Z26derivative2ndFourierKernelP7double2
        .type           _Z26derivative2ndFourierKernelP7double2,@function
        .size           _Z26derivative2ndFourierKernelP7double2,(.L_x_80 - _Z26derivative2ndFourierKernelP7double2)
        .other          _Z26derivative2ndFourierKernelP7double2,@"STO_CUDA_ENTRY STV_DEFAULT"
_Z26derivative2ndFourierKernelP7double2:
.text._Z26derivative2ndFourierKernelP7double2:
[----:B------:R-:W-:Y:S01]  /*0000*/  LDC R1, c[0x0][0x37c] ;  /* 0x0000df00ff017b82 */ /* 0x000fe20000000800 */
[----:B------:R-:W0:Y:S07]  /*0010*/  S2R R3, SR_TID.X ;  /* 0x0000000000037919 */ /* 0x000e2e0000002100 */
[----:B------:R-:W0:Y:S01]  /*0020*/  S2UR UR4, SR_CTAID.X ;  /* 0x00000000000479c3 */ /* 0x000e220000002500 */
[----:B------:R-:W-:Y:S01]  /*0030*/  BSSY.RECONVERGENT B0, `(.L_x_50) ;  /* 0x0000040000007945 */ /* 0x000fe20003800200 */
[----:B------:R-:W-:-:S06]  /*0040*/  IMAD.MOV.U32 R9, RZ, RZ, 0x40690000 ;  /* 0x40690000ff097424 */ /* 0x000fcc00078e00ff */
[----:B------:R-:W0:Y:S02]  /*0050*/  LDC R0, c[0x0][0x360] ;  /* 0x0000d800ff007b82 */ /* 0x000e240000000800 */
[----:B0-----:R-:W-:Y:S01]  /*0060*/  IMAD R0, R0, UR4, R3 ;  /* 0x0000000400007c24 */ /* 0x001fe2000f8e0203 */
[----:B------:R-:W-:-:S04]  /*0070*/  UMOV UR4, URZ ;  /* 0x000000ff00047c82 */ /* 0x000fc80008000000 */
[----:B------:R-:W-:-:S13]  /*0080*/  ISETP.GT.AND P0, PT, R0, 0x7fff, PT ;  /* 0x00007fff0000780c */ /* 0x000fda0003f04270 */
[----:B------:R-:W-:Y:S05]  /*0090*/  @P0 BRA `(.L_x_51) ;  /* 0x00000000006c0947 */ /* 0x000fea0003800000 */
[----:B------:R-:W0:Y:S01]  /*00a0*/  MUFU.RCP64H R5, 200 ;  /* 0x4069000000057908 */ /* 0x000e220000001800 */
[----:B------:R-:W-:Y:S01]  /*00b0*/  IMAD.MOV.U32 R10, RZ, RZ, 0x0 ;  /* 0x00000000ff0a7424 */ /* 0x000fe200078e00ff */
[----:B------:R-:W-:Y:S01]  /*00c0*/  UMOV UR6, 0x54442d18 ;  /* 0x54442d1800067882 */ /* 0x000fe20000000000 */
[----:B------:R-:W-:Y:S01]  /*00d0*/  IMAD.MOV.U32 R11, RZ, RZ, 0x40690000 ;  /* 0x40690000ff0b7424 */ /* 0x000fe200078e00ff */
[----:B------:R-:W-:Y:S01]  /*00e0*/  UMOV UR7, 0x401921fb ;  /* 0x401921fb00077882 */ /* 0x000fe20000000000 */
[----:B------:R-:W-:Y:S01]  /*00f0*/  IMAD.MOV.U32 R4, RZ, RZ, 0x1 ;  /* 0x00000001ff047424 */ /* 0x000fe200078e00ff */
[----:B------:R-:W-:Y:S05]  /*0100*/  BSSY.RECONVERGENT B1, `(.L_x_52) ;  /* 0x0000013000017945 */ /* 0x000fea0003800200 */
[----:B0-----:R-:W-:-:S08]  /*0110*/  DFMA R2, R4, -R10, 1 ;  /* 0x3ff000000402742b */ /* 0x001fd0000000080a */
[----:B------:R-:W-:Y:S02]  /*0120*/  DFMA R6, R2, R2, R2 ;  /* 0x000000020206722b */ /* 0x000fe40000000002 */
[----:B------:R-:W0:Y:S06]  /*0130*/  I2F.F64 R2, R0 ;  /* 0x0000000000027312 */ /* 0x000e2c0000201c00 */
[----:B------:R-:W-:-:S08]  /*0140*/  DFMA R6, R4, R6, R4 ;  /* 0x000000060406722b */ /* 0x000fd00000000004 */
[----:B------:R-:W-:Y:S02]  /*0150*/  DFMA R10, R6, -R10, 1 ;  /* 0x3ff00000060a742b */ /* 0x000fe4000000080a */
[----:B0-----:R-:W-:-:S06]  /*0160*/  DMUL R4, R2, UR6 ;  /* 0x0000000602047c28 */ /* 0x001fcc0008000000 */
[----:B------:R-:W-:-:S04]  /*0170*/  DFMA R10, R6, R10, R6 ;  /* 0x0000000a060a722b */ /* 0x000fc80000000006 */
[----:B------:R-:W-:-:S04]  /*0180*/  FSETP.GEU.AND P1, PT, |R5|, 6.5827683646048100446e-37, PT ;  /* 0x036000000500780b */ /* 0x000fc80003f2e200 */
[----:B------:R-:W-:-:S08]  /*0190*/  DMUL R2, R4, R10 ;  /* 0x0000000a04027228 */ /* 0x000fd00000000000 */
[----:B------:R-:W-:-:S08]  /*01a0*/  DFMA R6, R2, -200, R4 ;  /* 0xc06900000206782b */ /* 0x000fd00000000004 */
[----:B------:R-:W-:-:S10]  /*01b0*/  DFMA R2, R10, R6, R2 ;  /* 0x000000060a02722b */ /* 0x000fd40000000002 */
[----:B------:R-:W-:-:S05]  /*01c0*/  FFMA R6, RZ, 3.640625, R3 ;  /* 0x40690000ff067823 */ /* 0x000fca0000000003 */
[----:B------:R-:W-:-:S13]  /*01d0*/  FSETP.GT.AND P0, PT, |R6|, 1.469367938527859385e-39, PT ;  /* 0x001000000600780b */ /* 0x000fda0003f04200 */
[----:B------:R-:W-:Y:S05]  /*01e0*/  @P0 BRA P1, `(.L_x_53) ;  /* 0x0000000000100947 */ /* 0x000fea0000800000 */
[----:B------:R-:W-:Y:S01]  /*01f0*/  IMAD.MOV.U32 R6, RZ, RZ, R4 ;  /* 0x000000ffff067224 */ /* 0x000fe200078e0004 */
[----:B------:R-:W-:Y:S01]  /*0200*/  MOV R10, 0x230 ;  /* 0x00000230000a7802 */ /* 0x000fe20000000f00 */
[----:B------:R-:W-:-:S07]  /*0210*/  IMAD.MOV.U32 R7, RZ, RZ, R5 ;  /* 0x000000ffff077224 */ /* 0x000fce00078e0005 */
[----:B------:R-:W-:Y:S05]  /*0220*/  CALL.REL.NOINC `($__internal_5_$__cuda_sm20_div_rn_f64_full) ;  /* 0x0000000000c47944 */ /* 0x000fea0003c00000 */
.L_x_53:
[----:B------:R-:W-:Y:S05]  /*0230*/  BSYNC.RECONVERGENT B1 ;  /* 0x0000000000017941 */ /* 0x000fea0003800200 */
.L_x_52:
[----:B------:R-:W-:Y:S05]  /*0240*/  BRA `(.L_x_54) ;  /* 0x0000000000787947 */ /* 0x000fea0003800000 */
.L_x_51:
[----:B------:R-:W-:Y:S02]  /*0250*/  ISETP.NE.AND P0, PT, R0, 0x8000, PT ;  /* 0x000080000000780c */ /* 0x000fe40003f05270 */
[----:B------:R-:W-:-:S11]  /*0260*/  CS2R R2, SRZ ;  /* 0x0000000000027805 */ /* 0x000fd6000001ff00 */
[----:B------:R-:W-:Y:S05]  /*0270*/  @!P0 BRA `(.L_x_54) ;  /* 0x00000000006c8947 */ /* 0x000fea0003800000 */
[----:B------:R-:W0:Y:S01]  /*0280*/  MUFU.RCP64H R5, 200 ;  /* 0x4069000000057908 */ /* 0x000e220000001800 */
[----:B------:R-:W-:Y:S01]  /*0290*/  IMAD.MOV.U32 R6, RZ, RZ, 0x0 ;  /* 0x00000000ff067424 */ /* 0x000fe200078e00ff */
[----:B------:R-:W-:Y:S01]  /*02a0*/  UMOV UR6, 0x54442d18 ;  /* 0x54442d1800067882 */ /* 0x000fe20000000000 */
[----:B------:R-:W-:Y:S01]  /*02b0*/  IMAD.MOV.U32 R7, RZ, RZ, 0x40690000 ;  /* 0x40690000ff077424 */ /* 0x000fe200078e00ff */
[----:B------:R-:W-:Y:S01]  /*02c0*/  UMOV UR7, 0x401921fb ;  /* 0x401921fb00077882 */ /* 0x000fe20000000000 */
[----:B------:R-:W-:Y:S01]  /*02d0*/  IMAD.MOV.U32 R4, RZ, RZ, 0x1 ;  /* 0x00000001ff047424 */ /* 0x000fe200078e00ff */
[----:B------:R-:W-:Y:S01]  /*02e0*/  BSSY.RECONVERGENT B1, `(.L_x_54) ;  /* 0x0000014000017945 */ /* 0x000fe20003800200 */
[----:B------:R-:W-:-:S04]  /*02f0*/  VIADD R8, R0, 0xffff0000 ;  /* 0xffff000000087836 */ /* 0x000fc80000000000 */
        /* <DEDUP_REMOVED lines=18> */
.L_x_55:
[----:B------:R-:W-:Y:S05]  /*0420*/  BSYNC.RECONVERGENT B1 ;  /* 0x0000000000017941 */ /* 0x000fea0003800200 */
.L_x_54:
[----:B------:R-:W-:Y:S05]  /*0430*/  BSYNC.RECONVERGENT B0 ;  /* 0x0000000000007941 */ /* 0x000fea0003800200 */
.L_x_50:
[----:B------:R-:W-:Y:S01]  /*0440*/  BAR.SYNC.DEFER_BLOCKING 0x0 ;  /* 0x0000000000007b1d */ /* 0x000fe20000010000 */
[----:B------:R-:W-:-:S13]  /*0450*/  ISETP.GT.AND P0, PT, R0, 0xffff, PT ;  /* 0x0000ffff0000780c */ /* 0x000fda0003f04270 */
[----:B------:R-:W-:Y:S05]  /*0460*/  @P0 EXIT ;  /* 0x000000000000094d */ /* 0x000fea0003800000 */
[----:B------:R-:W0:Y:S01]  /*0470*/  LDC.64 R10, c[0x0][0x380] ;  /* 0x0000e000ff0a7b82 */ /* 0x000e220000000a00 */
[----:B------:R-:W1:Y:S01]  /*0480*/  LDCU.64 UR4, c[0x0][0x358] ;  /* 0x00006b00ff0477ac */ /* 0x000e620008000a00 */
[----:B0-----:R-:W-:-:S05]  /*0490*/  IMAD.WIDE R10, R0, 0x10, R10 ;  /* 0x00000010000a7825 */ /* 0x001fca00078e020a */
[----:B-1----:R-:W2:Y:S01]  /*04a0*/  LDG.E.128 R4, desc[UR4][R10.64] ;  /* 0x000000040a047981 */ /* 0x002ea2000c1e1d00 */
[----:B------:R-:W-:-:S08]  /*04b0*/  DMUL R8, RZ, R2 ;  /* 0x00000002ff087228 */ /* 0x000fd00000000000 */
[-C--:B------:R-:W-:Y:S02]  /*04c0*/  DFMA R8, RZ, R2.reuse, R8 ;  /* 0x00000002ff08722b */ /* 0x080fe40000000008 */
[----:B------:R-:W-:-:S06]  /*04d0*/  DFMA R2, -R2, R2, RZ ;  /* 0x000000020202722b */ /* 0x000fcc00000001ff */
[-C--:B--2---:R-:W-:Y:S02]  /*04e0*/  DMUL R12, R8, R6.reuse ;  /* 0x00000006080c7228 */ /* 0x084fe40000000000 */
[----:B------:R-:W-:-:S06]  /*04f0*/  DMUL R14, R2, R6 ;  /* 0x00000006020e7228 */ /* 0x000fcc0000000000 */
[-C--:B------:R-:W-:Y:S02]  /*0500*/  DFMA R12, R2, R4.reuse, -R12 ;  /* 0x00000004020c722b */ /* 0x080fe4000000080c */
[----:B------:R-:W-:-:S07]  /*0510*/  DFMA R14, R8, R4, R14 ;  /* 0x00000004080e722b */ /* 0x000fce000000000e */
[----:B------:R-:W-:Y:S01]  /*0520*/  STG.E.128 desc[UR4][R10.64], R12 ;  /* 0x0000000c0a007986 */ /* 0x000fe2000c101d04 */
[----:B------:R-:W-:Y:S05]  /*0530*/  EXIT ;  /* 0x000000000000794d */ /* 0x000fea0003800000 */
        .weak           $__internal_5_$__cuda_sm20_div_rn_f64_full
        .type           $__internal_5_$__cuda_sm20_div_rn_f64_full,@function
        .size           $__internal_5_$__cuda_sm20_div_rn_f64_full,(.L_x_80 - $__internal_5_$__cuda_sm20_div_rn_f64_full)
$__internal_5_$__cuda_sm20_div_rn_f64_full:
[C---:B------:R-:W-:Y:S01]  /*0540*/  FSETP.GEU.AND P0, PT, |R9|.reuse, 1.469367938527859385e-39, PT ;  /* 0x001000000900780b */ /* 0x040fe20003f0e200 */
[----:B------:R-:W-:Y:S01]  /*0550*/  IMAD.U32 R2, RZ, RZ, UR4 ;  /* 0x00000004ff027e24 */ /* 0x000fe2000f8e00ff */
[----:B------:R-:W-:Y:S01]  /*0560*/  LOP3.LUT R3, R9, 0x800fffff, RZ, 0xc0, !PT ;  /* 0x800fffff09037812 */ /* 0x000fe200078ec0ff */
[----:B------:R-:W-:Y:S01]  /*0570*/  IMAD.U32 R4, RZ, RZ, UR4 ;  /* 0x00000004ff047e24 */ /* 0x000fe2000f8e00ff */
[----:B------:R-:W-:Y:S01]  /*0580*/  FSETP.GEU.AND P2, PT, |R7|, 1.469367938527859385e-39, PT ;  /* 0x001000000700780b */ /* 0x000fe20003f4e200 */
[----:B------:R-:W-:Y:S01]  /*0590*/  IMAD.MOV.U32 R16, RZ, RZ, 0x1 ;  /* 0x00000001ff107424 */ /* 0x000fe200078e00ff */
[----:B------:R-:W-:Y:S01]  /*05a0*/  LOP3.LUT R5, R3, 0x3ff00000, RZ, 0xfc, !PT ;  /* 0x3ff0000003057812 */ /* 0x000fe200078efcff */
[----:B------:R-:W-:Y:S01]  /*05b0*/  IMAD.MOV.U32 R3, RZ, RZ, R9 ;  /* 0x000000ffff037224 */ /* 0x000fe200078e0009 */
[----:B------:R-:W-:Y:S01]  /*05c0*/  LOP3.LUT R11, R7, 0x7ff00000, RZ, 0xc0, !PT ;  /* 0x7ff00000070b7812 */ /* 0x000fe200078ec0ff */
[----:B------:R-:W-:Y:S01]  /*05d0*/  BSSY.RECONVERGENT B2, `(.L_x_56) ;  /* 0x0000051000027945 */ /* 0x000fe20003800200 */
[----:B------:R-:W-:-:S03]  /*05e0*/  LOP3.LUT R14, R9, 0x7ff00000, RZ, 0xc0, !PT ;  /* 0x7ff00000090e7812 */ /* 0x000fc600078ec0ff */
[----:B------:R-:W-:Y:S01]  /*05f0*/  @!P0 DMUL R4, R2, 8.98846567431157953865e+307 ;  /* 0x7fe0000002048828 */ /* 0x000fe20000000000 */
[----:B------:R-:W-:-:S03]  /*0600*/  ISETP.GE.U32.AND P1, PT, R11, R14, PT ;  /* 0x0000000e0b00720c */ /* 0x000fc60003f26070 */
[----:B------:R-:W-:Y:S02]  /*0610*/  @!P2 LOP3.LUT R8, R3, 0x7ff00000, RZ, 0xc0, !PT ;  /* 0x7ff000000308a812 */ /* 0x000fe400078ec0ff */
[----:B------:R-:W0:Y:S02]  /*0620*/  MUFU.RCP64H R17, R5 ;  /* 0x0000000500117308 */ /* 0x000e240000001800 */
[----:B------:R-:W-:Y:S01]  /*0630*/  @!P2 ISETP.GE.U32.AND P3, PT, R11, R8, PT ;  /* 0x000000080b00a20c */ /* 0x000fe20003f66070 */
[----:B------:R-:W-:Y:S01]  /*0640*/  IMAD.MOV.U32 R8, RZ, RZ, R6 ;  /* 0x000000ffff087224 */ /* 0x000fe200078e0006 */
[----:B0-----:R-:W-:-:S08]  /*0650*/  DFMA R12, R16, -R4, 1 ;  /* 0x3ff00000100c742b */ /* 0x001fd00000000804 */
[----:B------:R-:W-:Y:S01]  /*0660*/  DFMA R18, R12, R12, R12 ;  /* 0x0000000c0c12722b */ /* 0x000fe2000000000c */
[----:B------:R-:W-:-:S05]  /*0670*/  IMAD.MOV.U32 R12, RZ, RZ, 0x1ca00000 ;  /* 0x1ca00000ff0c7424 */ /* 0x000fca00078e00ff */
[C---:B------:R-:W-:Y:S02]  /*0680*/  @!P2 SEL R13, R12.reuse, 0x63400000, !P3 ;  /* 0x634000000c0da807 */ /* 0x040fe40005800000 */
[----:B------:R-:W-:Y:S01]  /*0690*/  DFMA R16, R16, R18, R16 ;  /* 0x000000121010722b */ /* 0x000fe20000000010 */
[----:B------:R-:W-:Y:S01]  /*06a0*/  SEL R9, R12, 0x63400000, !P1 ;  /* 0x634000000c097807 */ /* 0x000fe20004800000 */
[----:B------:R-:W-:Y:S01]  /*06b0*/  @!P2 IMAD.MOV.U32 R18, RZ, RZ, RZ ;  /* 0x000000ffff12a224 */ /* 0x000fe200078e00ff */
[--C-:B------:R-:W-:Y:S02]  /*06c0*/  @!P2 LOP3.LUT R13, R13, 0x80000000, R7.reuse, 0xf8, !PT ;  /* 0x800000000d0da812 */ /* 0x100fe400078ef807 */
[----:B------:R-:W-:Y:S02]  /*06d0*/  LOP3.LUT R9, R9, 0x800fffff, R7, 0xf8, !PT ;  /* 0x800fffff09097812 */ /* 0x000fe400078ef807 */
[----:B------:R-:W-:Y:S01]  /*06e0*/  @!P2 LOP3.LUT R19, R13, 0x100000, RZ, 0xfc, !PT ;  /* 0x001000000d13a812 */ /* 0x000fe200078efcff */
[----:B------:R-:W-:-:S05]  /*06f0*/  DFMA R20, R16, -R4, 1 ;  /* 0x3ff000001014742b */ /* 0x000fca0000000804 */
[----:B------:R-:W-:-:S03]  /*0700*/  @!P2 DFMA R8, R8, 2, -R18 ;  /* 0x400000000808a82b */ /* 0x000fc60000000812 */
[----:B------:R-:W-:Y:S01]  /*0710*/  DFMA R16, R16, R20, R16 ;  /* 0x000000141010722b */ /* 0x000fe20000000010 */
[----:B------:R-:W-:Y:S02]  /*0720*/  IMAD.MOV.U32 R21, RZ, RZ, R11 ;  /* 0x000000ffff157224 */ /* 0x000fe400078e000b */
[----:B------:R-:W-:Y:S01]  /*0730*/  IMAD.MOV.U32 R20, RZ, RZ, R14 ;  /* 0x000000ffff147224 */ /* 0x000fe200078e000e */
[----:B------:R-:W-:-:S03]  /*0740*/  @!P0 LOP3.LUT R20, R5, 0x7ff00000, RZ, 0xc0, !PT ;  /* 0x7ff0000005148812 */ /* 0x000fc600078ec0ff */
[----:B------:R-:W-:Y:S01]  /*0750*/  @!P2 LOP3.LUT R21, R9, 0x7ff00000, RZ, 0xc0, !PT ;  /* 0x7ff000000915a812 */ /* 0x000fe200078ec0ff */
[----:B------:R-:W-:Y:S01]  /*0760*/  DMUL R18, R16, R8 ;  /* 0x0000000810127228 */ /* 0x000fe20000000000 */
[----:B------:R-:W-:-:S03]  /*0770*/  VIADD R22, R20, 0xffffffff ;  /* 0xffffffff14167836 */ /* 0x000fc60000000000 */
[----:B------:R-:W-:-:S04]  /*0780*/  VIADD R13, R21, 0xffffffff ;  /* 0xffffffff150d7836 */ /* 0x000fc80000000000 */
[----:B------:R-:W-:Y:S01]  /*0790*/  DFMA R14, R18, -R4, R8 ;  /* 0x80000004120e722b */ /* 0x000fe20000000008 */
[----:B------:R-:W-:-:S04]  /*07a0*/  ISETP.GT.U32.AND P0, PT, R13, 0x7feffffe, PT ;  /* 0x7feffffe0d00780c */ /* 0x000fc80003f04070 */
[----:B------:R-:W-:-:S03]  /*07b0*/  ISETP.GT.U32.OR P0, PT, R22, 0x7feffffe, P0 ;  /* 0x7feffffe1600780c */ /* 0x000fc60000704470 */
[----:B------:R-:W-:-:S10]  /*07c0*/  DFMA R14, R16, R14, R18 ;  /* 0x0000000e100e722b */ /* 0x000fd40000000012 */
[----:B------:R-:W-:Y:S05]  /*07d0*/  @P0 BRA `(.L_x_57) ;  /* 0x00000000006c0947 */ /* 0x000fea0003800000 */
[----:B------:R-:W-:-:S04]  /*07e0*/  LOP3.LUT R16, R3, 0x7ff00000, RZ, 0xc0, !PT ;  /* 0x7ff0000003107812 */ /* 0x000fc800078ec0ff */
[CC--:B------:R-:W-:Y:S02]  /*07f0*/  VIADDMNMX R6, R11.reuse, -R16.reuse, 0xb9600000, !PT ;  /* 0xb96000000b067446 */ /* 0x0c0fe40007800910 */
[----:B------:R-:W-:Y:S02]  /*0800*/  ISETP.GE.U32.AND P0, PT, R11, R16, PT ;  /* 0x000000100b00720c */ /* 0x000fe40003f06070 */
[----:B------:R-:W-:Y:S02]  /*0810*/  VIMNMX R6, PT, PT, R6, 0x46a00000, PT ;  /* 0x46a0000006067848 */ /* 0x000fe40003fe0100 */
[----:B------:R-:W-:-:S05]  /*0820*/  SEL R11, R12, 0x63400000, !P0 ;  /* 0x634000000c0b7807 */ /* 0x000fca0004000000 */
        /* <DEDUP_REMOVED lines=9> */
[----:B------:R-:W-:-:S04]  /*08c0*/  LOP3.LUT R9, R5, 0x80000000, R3, 0x48, !PT ;  /* 0x8000000005097812 */ /* 0x000fc800078e4803 */
[----:B------:R-:W-:-:S07]  /*08d0*/  LOP3.LUT R7, R9, R7, RZ, 0xfc, !PT ;  /* 0x0000000709077212 */ /* 0x000fce00078efcff */
        /* <DEDUP_REMOVED lines=11> */
.L_x_57:
[----:B------:R-:W-:-:S14]  /*0990*/  DSETP.NAN.AND P0, PT, R6, R6, PT ;  /* 0x000000060600722a */ /* 0x000fdc0003f08000 */
[----:B------:R-:W-:Y:S05]  /*09a0*/  @P0 BRA `(.L_x_59) ;  /* 0x0000000000440947 */ /* 0x000fea0003800000 */
[----:B------:R-:W-:-:S14]  /*09b0*/  DSETP.NAN.AND P0, PT, R2, R2, PT ;  /* 0x000000020200722a */ /* 0x000fdc0003f08000 */
[----:B------:R-:W-:Y:S05]  /*09c0*/  @P0 BRA `(.L_x_60) ;  /* 0x0000000000300947 */ /* 0x000fea0003800000 */
[----:B------:R-:W-:Y:S01]  /*09d0*/  ISETP.NE.AND P0, PT, R21, R20, PT ;  /* 0x000000141500720c */ /* 0x000fe20003f05270 */
[----:B------:R-:W-:Y:S02]  /*09e0*/  IMAD.MOV.U32 R12, RZ, RZ, 0x0 ;  /* 0x00000000ff0c7424 */ /* 0x000fe400078e00ff */
[----:B------:R-:W-:-:S10]  /*09f0*/  IMAD.MOV.U32 R13, RZ, RZ, -0x80000 ;  /* 0xfff80000ff0d7424 */ /* 0x000fd400078e00ff */
[----:B------:R-:W-:Y:S05]  /*0a00*/  @!P0 BRA `(.L_x_58) ;  /* 0x0000000000348947 */ /* 0x000fea0003800000 */
[----:B------:R-:W-:Y:S02]  /*0a10*/  ISETP.NE.AND P0, PT, R21, 0x7ff00000, PT ;  /* 0x7ff000001500780c */ /* 0x000fe40003f05270 */
[----:B------:R-:W-:Y:S02]  /*0a20*/  LOP3.LUT R13, R7, 0x80000000, R3, 0x48, !PT ;  /* 0x80000000070d7812 */ /* 0x000fe400078e4803 */
[----:B------:R-:W-:-:S13]  /*0a30*/  ISETP.EQ.OR P0, PT, R20, RZ, !P0 ;  /* 0x000000ff1400720c */ /* 0x000fda0004702670 */
[----:B------:R-:W-:Y:S01]  /*0a40*/  @P0 LOP3.LUT R2, R13, 0x7ff00000, RZ, 0xfc, !PT ;  /* 0x7ff000000d020812 */ /* 0x000fe200078efcff */
[----:B------:R-:W-:Y:S02]  /*0a50*/  @!P0 IMAD.MOV.U32 R12, RZ, RZ, RZ ;  /* 0x000000ffff0c8224 */ /* 0x000fe400078e00ff */
[----:B------:R-:W-:Y:S02]  /*0a60*/  @P0 IMAD.MOV.U32 R12, RZ, RZ, RZ ;  /* 0x000000ffff0c0224 */ /* 0x000fe400078e00ff */
[----:B------:R-:W-:Y:S01]  /*0a70*/  @P0 IMAD.MOV.U32 R13, RZ, RZ, R2 ;  /* 0x000000ffff0d0224 */ /* 0x000fe200078e0002 */
[----:B------:R-:W-:Y:S06]  /*0a80*/  BRA `(.L_x_58) ;  /* 0x0000000000147947 */ /* 0x000fec0003800000 */
.L_x_60:
[----:B------:R-:W-:Y:S01]  /*0a90*/  LOP3.LUT R13, R3, 0x80000, RZ, 0xfc, !PT ;  /* 0x00080000030d7812 */ /* 0x000fe200078efcff */
[----:B------:R-:W-:Y:S01]  /*0aa0*/  IMAD.MOV.U32 R12, RZ, RZ, R2 ;  /* 0x000000ffff0c7224 */ /* 0x000fe200078e0002 */
[----:B------:R-:W-:Y:S06]  /*0ab0*/  BRA `(.L_x_58) ;  /* 0x0000000000087947 */ /* 0x000fec0003800000 */
.L_x_59:
[----:B------:R-:W-:Y:S01]  /*0ac0*/  LOP3.LUT R13, R7, 0x80000, RZ, 0xfc, !PT ;  /* 0x00080000070d7812 */ /* 0x000fe200078efcff */
[----:B------:R-:W-:-:S07]  /*0ad0*/  IMAD.MOV.U32 R12, RZ, RZ, R6 ;  /* 0x000000ffff0c7224 */ /* 0x000fce00078e0006 */
.L_x_58:
[----:B------:R-:W-:Y:S05]  /*0ae0*/  BSYNC.RECONVERGENT B2 ;  /* 0x0000000000027941 */ /* 0x000fea0003800200 */
.L_x_56:
[----:B------:R-:W-:Y:S02]  /*0af0*/  IMAD.MOV.U32 R11, RZ, RZ, 0x0 ;  /* 0x00000000ff0b7424 */ /* 0x000fe400078e00ff */
[----:B------:R-:W-:Y:S02]  /*0b00*/  IMAD.MOV.U32 R2, RZ, RZ, R12 ;  /* 0x000000ffff027224 */ /* 0x000fe400078e000c */
[----:B------:R-:W-:Y:S01]  /*0b10*/  IMAD.MOV.U32 R3, RZ, RZ, R13 ;  /* 0x000000ffff037224 */ /* 0x000fe200078e000d */
[----:B------:R-:W-:Y:S06]  /*0b20*/  RET.REL.NODEC R10 `(_Z26derivative2ndFourierKernelP7double2) ;  /* 0xfffffff40a347950 */ /* 0x000fec0003c3ffff */
.L_x_61:
        /* <DEDUP_REMOVED lines=13> */
.L_x_80:


//--------------------- .text._Z23derivativeFourierKernelP7double2 --------------------------
	.section	.text._Z23derivativeFourierKernelP7double2,"ax",@progbits
	.align	128
        .global         _Z23derivativeFourierKernelP7double2
        .type           _Z23derivativeFourierKernelP7double2,@function
        .size           _Z23derivativeFourierKernelP7double2,(.L_x_81 - _Z23derivativeFourierKernelP7double2)
        .other          _Z23derivativeFourierKernelP7double2,@"STO_CUDA_ENTRY STV_DEFAULT"
_Z23derivativeFourierKernelP7double2:
.text._Z23derivativeFourierKernelP7double2:
        /* <DEDUP_REMOVED lines=34> */
[----:B------:R-:W-:Y:S05]  /*0220*/  CALL.REL.NOINC `($__internal_6_$__cuda_sm20_div_rn_f64_full) ;  /* 0x0000000000b87944 */ /* 0x000fea0003c00000 */
.L_x_65:
[----:B------:R-:W-:Y:S05]  /*0230*/  BSYNC.RECONVERGENT B1 ;  /* 0x0000000000017941 */ /* 0x000fea0003800200 */
.L_x_64:
[----:B------:R-:W-:Y:S05]  /*0240*/  BRA `(.L_x_66) ;  /* 0x0000000000787947 */ /* 0x000fea0003800000 */
.L_x_63:
        /* <DEDUP_REMOVED lines=29> */
.L_x_67:
[----:B------:R-:W-:Y:S05]  /*0420*/  BSYNC.RECONVERGENT B1 ;  /* 0x0000000000017941 */ /* 0x000fea0003800200 */
.L_x_66:
[----:B------:R-:W-:Y:S05]  /*0430*/  BSYNC.RECONVERGENT B0 ;  /* 0x0000000000007941 */ /* 0x000fea0003800200 */
.L_x_62:
[----:B------:R-:W-:Y:S01]  /*0440*/  BAR.SYNC.DEFER_BLOCKING 0x0 ;  /* 0x0000000000007b1d */ /* 0x000fe20000010000 */
[----:B------:R-:W-:-:S13]  /*0450*/  ISETP.GT.AND P0, PT, R0, 0xffff, PT ;  /* 0x0000ffff0000780c */ /* 0x000fda0003f04270 */
[----:B------:R-:W-:Y:S05]  /*0460*/  @P0 EXIT ;  /* 0x000000000000094d */ /* 0x000fea0003800000 */
[----:B------:R-:W0:Y:S01]  /*0470*/  LDC.64 R4, c[0x0][0x380] ;  /* 0x0000e000ff047b82 */ /* 0x000e220000000a00 */
[----:B------:R-:W1:Y:S01]  /*0480*/  LDCU.64 UR4, c[0x0][0x358] ;  /* 0x00006b00ff0477ac */ /* 0x000e620008000a00 */
[----:B0-----:R-:W-:-:S05]  /*0490*/  IMAD.WIDE R4, R0, 0x10, R4 ;  /* 0x0000001000047825 */ /* 0x001fca00078e0204 */
[----:B-1----:R-:W2:Y:S02]  /*04a0*/  LDG.E.128 R8, desc[UR4][R4.64] ;  /* 0x0000000404087981 */ /* 0x002ea4000c1e1d00 */
[----:B--2---:R-:W-:Y:S02]  /*04b0*/  DMUL R14, RZ, R10 ;  /* 0x0000000aff0e7228 */ /* 0x004fe40000000000 */
[----:B------:R-:W-:-:S06]  /*04c0*/  DMUL R10, R10, R2 ;  /* 0x000000020a0a7228 */ /* 0x000fcc0000000000 */
[----:B------:R-:W-:Y:S02]  /*04d0*/  DFMA R14, R8, R2, R14 ;  /* 0x00000002080e722b */ /* 0x000fe4000000000e */
[----:B------:R-:W-:-:S07]  /*04e0*/  DFMA R12, RZ, R8, -R10 ;  /* 0x00000008ff0c722b */ /* 0x000fce000000080a */
[----:B------:R-:W-:Y:S01]  /*04f0*/  STG.E.128 desc[UR4][R4.64], R12 ;  /* 0x0000000c04007986 */ /* 0x000fe2000c101d04 */
[----:B------:R-:W-:Y:S05]  /*0500*/  EXIT ;  /* 0x000000000000794d */ /* 0x000fea0003800000 */
        .weak           $__internal_6_$__cuda_sm20_div_rn_f64_full
        .type           $__internal_6_$__cuda_sm20_div_rn_f64_full,@function
        .size           $__internal_6_$__cuda_sm20_div_rn_f64_full,(.L_x_81 - $__internal_6_$__cuda_sm20_div_rn_f64_full)
$__internal_6_$__cuda_sm20_div_rn_f64_full:
        /* <DEDUP_REMOVED lines=69> */
.L_x_69:
        /* <DEDUP_REMOVED lines=16> */
.L_x_72:
[----:B------:R-:W-:Y:S01]  /*0a60*/  LOP3.LUT R13, R3, 0x80000, RZ, 0xfc, !PT ;  /* 0x00080000030d7812 */ /* 0x000fe200078efcff */
[----:B------:R-:W-:Y:S01]  /*0a70*/  IMAD.MOV.U32 R12, RZ, RZ, R2 ;  /* 0x000000ffff0c7224 */ /* 0x000fe200078e0002 */
[----:B------:R-:W-:Y:S06]  /*0a80*/  BRA `(.L_x_70) ;  /* 0x0000000000087947 */ /* 0x000fec0003800000 */
.L_x_71:
[----:B------:R-:W-:Y:S01]  /*0a90*/  LOP3.LUT R13, R7, 0x80000, RZ, 0xfc, !PT ;  /* 0x00080000070d7812 */ /* 0x000fe200078efcff */
[----:B------:R-:W-:-:S07]  /*0aa0*/  IMAD.MOV.U32 R12, RZ, RZ, R6 ;  /* 0x000000ffff0c7224 */ /* 0x000fce00078e0006 */
.L_x_70:
[----:B------:R-:W-:Y:S05]  /*0ab0*/  BSYNC.RECONVERGENT B2 ;  /* 0x0000000000027941 */ /* 0x000fea0003800200 */
.L_x_68:
[----:B------:R-:W-:Y:S02]  /*0ac0*/  IMAD.MOV.U32 R11, RZ, RZ, 0x0 ;  /* 0x00000000ff0b7424 */ /* 0x000fe400078e00ff */
[----:B------:R-:W-:Y:S02]  /*0ad0*/  IMAD.MOV.U32 R2, RZ, RZ, R12 ;  /* 0x000000ffff027224 */ /* 0x000fe400078e000c */
[----:B------:R-:W-:Y:S01]  /*0ae0*/  IMAD.MOV.U32 R3, RZ, RZ, R13 ;  /* 0x000000ffff037224 */ /* 0x000fe200078e000d */
[----:B------:R-:W-:Y:S06]  /*0af0*/  RET.REL.NODEC R10 `(_Z23derivativeFourierKernelP7double2) ;  /* 0xfffffff40a407950 */ /* 0x000fec0003c3ffff */
.L_x_73:
        /* <DEDUP_REMOVED lines=16> */
.L_x_81:


//--------------------- .nv.global.init           --------------------------
	.section	.nv.global.init,"aw",@progbits
	.align	16
.nv.global.init:
	.type		__cudart_sin_cos_coeffs,@object
	.size		__cudart_sin_cos_coeffs,(__cudart_i2opi_d - __cudart_sin_cos_coeffs)
__cudart_sin_cos_coeffs:
        /*0000*/ 	.byte	0x46, 0xd2, 0xb0, 0x2c, 0xf1, 0xe5, 0x5a, 0xbe, 0x92, 0xe3, 0xac, 0x69, 0xe3, 0x1d, 0xc7, 0x3e
        /*0010*/ 	.byte	0xa1, 0x62, 0xdb, 0x19, 0xa0, 0x01, 0x2a, 0xbf, 0x18, 0x08, 0x11, 0x11, 0x11, 0x11, 0x81, 0x3f
        /*0020*/ 	.byte	0x54, 0x55, 0x55, 0x55, 0x55, 0x55, 0xc5, 0xbf, 0x00, 0x00, 0x00, 0x00, 0x00, 0x00, 0x00, 0x00
        /*0030*/ 	.byte	0x00, 0x00, 0x00, 0x00, 0x00, 0x00, 0x00, 0x00, 0x64, 0x81, 0xfd, 0x20, 0x83, 0xff, 0xa8, 0xbd
        /*0040*/ 	.byte	0x28, 0x85, 0xef, 0xc1, 0xa7, 0xee, 0x21, 0x3e, 0xd9, 0xe6, 0x06, 0x8e, 0x4f, 0x7e, 0x92, 0xbe
        /*0050*/ 	.byte	0xe9, 0xbc, 0xdd, 0x19, 0xa0, 0x01, 0xfa, 0x3e, 0x47, 0x5d, 0xc1, 0x16, 0x6c, 0xc1, 0x56, 0xbf
        /*0060*/ 	.byte	0x51, 0x55, 0x55, 0x55, 0x55, 0x55, 0xa5, 0x3f, 0x00, 0x00, 0x00, 0x00, 0x00, 0x00, 0xe0, 0xbf
        /*0070*/ 	.byte	0x00, 0x00, 0x00, 0x00, 0x00, 0x00, 0xf0, 0x3f, 0x00, 0x00, 0x00, 0x00, 0x00, 0x00, 0x00, 0x00
	.type		__cudart_i2opi_d,@object
	.size		__cudart_i2opi_d,(.L_0 - __cudart_i2opi_d)
__cudart_i2opi_d:
        /* <DEDUP_REMOVED lines=9> */
.L_0:


//--------------------- .nv.shared.reserved.0     --------------------------
	.section	.nv.shared.reserved.0,"aw",@nobits
	.weak		__nv_reservedSMEM_offset_0_alias
	.size		__nv_reservedSMEM_offset_0_alias, 0, 64
	.other		__nv_reservedSMEM_offset_0_alias,@"STO_CUDA_RESERVED_SHARED STV_DEFAULT"
__nv_reservedSMEM_offset_0_alias:
	.zero		0
	.zero		64


//--------------------- .nv.constant0._Z19rungeKutta4FourStepP7double2S0_S0_S0_dd --------------------------
	.section	.nv.constant0._Z19rungeKutta4FourStepP7double2S0_S0_S0_dd,"a",@progbits
	.sectionflags	@""
	.align	4
.nv.constant0._Z19rungeKutta4FourStepP7double2S0_S0_S0_dd:
	.zero		944


//--------------------- .nv.constant0._Z20rungeKutta4ThirdStepP7double2S0_S0_S0_dd --------------------------
	.section	.nv.constant0._Z20rungeKutta4ThirdStepP7double2S0_S0_S0_dd,"a",@progbits
	.sectionflags	@""
	.align	4
.nv.constant0._Z20rungeKutta4ThirdStepP7double2S0_S0_S0_dd:
	.zero		944


//--------------------- .nv.constant0._Z21rungeKutta4SecondStepP7double2S0_S0_S0_dd --------------------------
	.section	.nv.constant0._Z21rungeKutta4SecondStepP7double2S0_S0_S0_dd,"a",@progbits
	.sectionflags	@""
	.align	4
.nv.constant0._Z21rungeKutta4SecondStepP7double2S0_S0_S0_dd:
	.zero		944


//--------------------- .nv.constant0._Z20rungeKutta4FirstStepP7double2S0_S0_S0_dd --------------------------
	.section	.nv.constant0._Z20rungeKutta4FirstStepP7double2S0_S0_S0_dd,"a",@progbits
	.sectionflags	@""
	.align	4
.nv.constant0._Z20rungeKutta4FirstStepP7double2S0_S0_S0_dd:
	.zero		944


//--------------------- .nv.constant0._Z10fillKernelP7double2S0_ --------------------------
	.section	.nv.constant0._Z10fillKernelP7double2S0_,"a",@progbits
	.sectionflags	@""
	.align	4
.nv.constant0._Z10fillKernelP7double2S0_:
	.zero		912


//--------------------- .nv.constant0._Z20incrementMul01KernelP7double2S0_S_S_ --------------------------
	.section	.nv.constant0._Z20incrementMul01KernelP7double2S0_S_S_,"a",@progbits
	.sectionflags	@""
	.align	4
.nv.constant0._Z20incrementMul01KernelP7double2S0_S_S_:
	.zero		944


//--------------------- .nv.constant0._Z19incrementMul0KernelP7double2S0_S_ --------------------------
	.section	.nv.constant0._Z19incrementMul0KernelP7double2S0_S_,"a",@progbits
	.sectionflags	@""
	.align	4
.nv.constant0._Z19incrementMul0KernelP7double2S0_S_:
	.zero		928


//--------------------- .nv.constant0._Z19incrementMul1KernelP7double2S0_S_ --------------------------
	.section	.nv.constant0._Z19incrementMul1KernelP7double2S0_S_,"a",@progbits
	.sectionflags	@""
	.align	4
.nv.constant0._Z19incrementMul1KernelP7double2S0_S_:
	.zero		928


//--------------------- .nv.constant0._Z15incrementKernelP7double2S0_ --------------------------
	.section	.nv.constant0._Z15incrementKernelP7double2S0_,"a",@progbits
	.sectionflags	@""
	.align	4
.nv.constant0._Z15incrementKernelP7double2S0_:
	.zero		912


//--------------------- .nv.constant0._Z15evaluateFKernelP7double2S0_S0_ --------------------------
	.section	.nv.constant0._Z15evaluateFKernelP7double2S0_S0_,"a",@progbits
	.sectionflags	@""
	.align	4
.nv.constant0._Z15evaluateFKernelP7double2S0_S0_:
	.zero		920


//--------------------- .nv.constant0._Z14boundabsKernelP7double2 --------------------------
	.section	.nv.constant0._Z14boundabsKernelP7double2,"a",@progbits
	.sectionflags	@""
	.align	4
.nv.constant0._Z14boundabsKernelP7double2:
	.zero		904


//--------------------- .nv.constant0._Z11boundKernelP7double2 --------------------------
	.section	.nv.constant0._Z11boundKernelP7double2,"a",@progbits
	.sectionflags	@""
	.align	4
.nv.constant0._Z11boundKernelP7double2:
	.zero		904


//--------------------- .nv.constant0._Z7NormFFTP7double2 --------------------------
	.section	.nv.constant0._Z7NormFFTP7double2,"a",@progbits
	.sectionflags	@""
	.align	4
.nv.constant0._Z7NormFFTP7double2:
	.zero		904


//--------------------- .nv.constant0._Z10pulseGaussP7double2 --------------------------
	.section	.nv.constant0._Z10pulseGaussP7double2,"a",@progbits
	.sectionflags	@""
	.align	4
.nv.constant0._Z10pulseGaussP7double2:
	.zero		904


//--------------------- .nv.constant0._Z7pulseXXP7double2 --------------------------
	.section	.nv.constant0._Z7pulseXXP7double2,"a",@progbits
	.sectionflags	@""
	.align	4
.nv.constant0._Z7pulseXXP7double2:
	.zero		904


//--------------------- .nv.constant0._Z8pulseSinP7double2 --------------------------
	.section	.nv.constant0._Z8pulseSinP7double2,"a",@progbits
	.sectionflags	@""
	.align	4
.nv.constant0._Z8pulseSinP7double2:
	.zero		904


//--------------------- .nv.constant0._Z8pulseBinP7double2 --------------------------
	.section	.nv.constant0._Z8pulseBinP7double2,"a",@progbits
	.sectionflags	@""
	.align	4
.nv.constant0._Z8pulseBinP7double2:
	.zero		904


//--------------------- .nv.constant0._Z26derivative2ndFourierKernelP7double2 --------------------------
	.section	.nv.constant0._Z26derivative2ndFourierKernelP7double2,"a",@progbits
	.sectionflags	@""
	.align	4
.nv.constant0._Z26derivative2ndFourierKernelP7double2:
	.zero		904


//--------------------- .nv.constant0._Z23derivativeFourierKernelP7double2 --------------------------
	.section	.nv.constant0._Z23derivativeFourierKernelP7double2,"a",@progbits
	.sectionflags	@""
	.align	4
.nv.constant0._Z23derivativeFourierKernelP7double2:
	.zero		904


//--------------------- SYMBOLS --------------------------

	.type		.nv.reservedSmem.offset0,@object
	.size		.nv.reservedSmem.offset0,0x4
